	.target	sm_100a

	.elftype	@"ET_EXEC"


//--------------------- .note.nv.tkinfo           --------------------------
	.section	.note.nv.tkinfo,"",@"SHT_NOTE"
	.sectionflags	@"SHF_NOTE_NV_TKINFO"
	.tkinfo
        /*0018*/ 	.word	0x00000002
        /*0030*/ 	.string	""
        /*0030*/ 	.string	"ptxas"
        /*0030*/ 	.string	"Cuda compilation tools, release 13.0, V13.0.88"
        /*0030*/ 	.string	"Build cuda_13.0.r13.0/compiler.36424714_0"
        /*0030*/ 	.string	"-arch sm_100a -m 64 "



//--------------------- .note.nv.cuinfo           --------------------------
	.section	.note.nv.cuinfo,"",@"SHT_NOTE"
	.sectionflags	@"SHF_NOTE_NV_CUINFO"
        /*0018*/ 	.short	0x0002
        /*001a*/ 	.short	0x0064
        /*001c*/ 	.short	0x0082
	.zero		2


//--------------------- .nv.info                  --------------------------
	.section	.nv.info,"",@"SHT_CUDA_INFO"
	.align	4


	//----- nvinfo : EIATTR_REGCOUNT
	.align		4
        /*0000*/ 	.byte	0x04, 0x2f
        /*0002*/ 	.short	(.L_19 - .L_18)
	.align		4
.L_18:
        /*0004*/ 	.word	index@(_ZN7cutlass13device_kernelINS_4gemm6kernel13GemmUniversalIN4cute5tupleIJiiiiEEENS1_10collective13CollectiveMmaINS1_35MainloopSm100TmaUmmaWarpSpecializedILi2ELi2ELi4ENS5_IJNS4_1CILi1EEENSA_ILi8EEESB_EEEEENS5_IJNSA_ILi64EEENSA_ILi256EEESF_EEENS_10tfloat32_tENS5_IJlSB_lEEESI_SJ_NS4_8TiledMMAINS4_8MMA_AtomIJNS4_17SM100_MMA_TF32_SSISI_SI_fLi64ELi256ELNS4_4UMMA5MajorE0ELSO_0ELNSN_7ScaleInE0ELSP_0EEEEEENS4_6LayoutINS5_IJSB_SB_SB_EEENS5_IJNSA_ILi0EEESU_SU_EEEEENS5_IJNS4_10UnderscoreESX_SX_EEEEENS4_23SM90_TMA_LOAD_MULTICASTENS4_14ComposedLayoutINS4_7SwizzleILi3ELi4ELi3EEENS4_18smem_ptr_flag_bitsILi32EEENSS_INS5_IJSC_NSA_ILi32EEEEEENS5_IJS16_SB_EEEEEEEvNS4_8identityENS4_13SM90_TMA_LOADES1A_vS1B_EENS_8epilogue10collective18CollectiveEpilogueINS1E_23Sm100TmaWarpSpecializedILi4ELi2ELi16ELb1ELb0EEEJSH_NS5_IJNSS_ISF_SB_EENSS_IS16_SB_EEEEESI_SJ_SI_SJ_NS1E_6fusion15FusionCallbacksIS1I_NS1M_17LinearCombinationISI_fSI_fLNS_15FloatRoundStyleE2EEESH_S1L_JEEENS4_5SM1004TMEM4LOAD26SM100_TMEM_LOAD_16dp128b8xES1C_S1A_NS4_17SM75_U32x4_LDSM_NENS4_14SM90_TMA_STOREES1A_NS4_17SM90_U32x4_STSM_NENS4_39AutoVectorizingCopyWithAssumedAlignmentILi128EEEEEEvvEEEEvNT_6ParamsE)
        /*0008*/ 	.word	0x00000059


	//----- nvinfo : EIATTR_FRAME_SIZE
	.align		4
.L_19:
        /*000c*/ 	.byte	0x04, 0x11
        /*000e*/ 	.short	(.L_21 - .L_20)
	.align		4
.L_20:
        /*0010*/ 	.word	index@($__internal_2_$__cuda_sm10x_tcgen05_guardrail_trap_unallocated_columns_being_dealloced)
        /*0014*/ 	.word	0x00000000


	//----- nvinfo : EIATTR_FRAME_SIZE
	.align		4
.L_21:
        /*0018*/ 	.byte	0x04, 0x11
        /*001a*/ 	.short	(.L_23 - .L_22)
	.align		4
.L_22:
        /*001c*/ 	.word	index@($__internal_1_$__cuda_sm10x_tcgen05_guardrail_trap_phase_invalid_during_alloc)
        /*0020*/ 	.word	0x00000000


	//----- nvinfo : EIATTR_FRAME_SIZE
	.align		4
.L_23:
        /*0024*/ 	.byte	0x04, 0x11
        /*0026*/ 	.short	(.L_25 - .L_24)
	.align		4
.L_24:
        /*0028*/ 	.word	index@($__internal_0_$__cuda_sm10x_tcgen05_guardrail_trap_col_being_dealloced_not_returned_by_alloc)
        /*002c*/ 	.word	0x00000000


	//----- nvinfo : EIATTR_FRAME_SIZE
	.align		4
.L_25:
        /*0030*/ 	.byte	0x04, 0x11
        /*0032*/ 	.short	(.L_27 - .L_26)
	.align		4
.L_26:
        /*0034*/ 	.word	index@(_ZN7cutlass13device_kernelINS_4gemm6kernel13GemmUniversalIN4cute5tupleIJiiiiEEENS1_10collective13CollectiveMmaINS1_35MainloopSm100TmaUmmaWarpSpecializedILi2ELi2ELi4ENS5_IJNS4_1CILi1EEENSA_ILi8EEESB_EEEEENS5_IJNSA_ILi64EEENSA_ILi256EEESF_EEENS_10tfloat32_tENS5_IJlSB_lEEESI_SJ_NS4_8TiledMMAINS4_8MMA_AtomIJNS4_17SM100_MMA_TF32_SSISI_SI_fLi64ELi256ELNS4_4UMMA5MajorE0ELSO_0ELNSN_7ScaleInE0ELSP_0EEEEEENS4_6LayoutINS5_IJSB_SB_SB_EEENS5_IJNSA_ILi0EEESU_SU_EEEEENS5_IJNS4_10UnderscoreESX_SX_EEEEENS4_23SM90_TMA_LOAD_MULTICASTENS4_14ComposedLayoutINS4_7SwizzleILi3ELi4ELi3EEENS4_18smem_ptr_flag_bitsILi32EEENSS_INS5_IJSC_NSA_ILi32EEEEEENS5_IJS16_SB_EEEEEEEvNS4_8identityENS4_13SM90_TMA_LOADES1A_vS1B_EENS_8epilogue10collective18CollectiveEpilogueINS1E_23Sm100TmaWarpSpecializedILi4ELi2ELi16ELb1ELb0EEEJSH_NS5_IJNSS_ISF_SB_EENSS_IS16_SB_EEEEESI_SJ_SI_SJ_NS1E_6fusion15FusionCallbacksIS1I_NS1M_17LinearCombinationISI_fSI_fLNS_15FloatRoundStyleE2EEESH_S1L_JEEENS4_5SM1004TMEM4LOAD26SM100_TMEM_LOAD_16dp128b8xES1C_S1A_NS4_17SM75_U32x4_LDSM_NENS4_14SM90_TMA_STOREES1A_NS4_17SM90_U32x4_STSM_NENS4_39AutoVectorizingCopyWithAssumedAlignmentILi128EEEEEEvvEEEEvNT_6ParamsE)
        /*0038*/ 	.word	0x00000000


	//----- nvinfo : EIATTR_MIN_STACK_SIZE
	.align		4
.L_27:
        /*003c*/ 	.byte	0x04, 0x12
        /*003e*/ 	.short	(.L_29 - .L_28)
	.align		4
.L_28:
        /*0040*/ 	.word	index@(_ZN7cutlass13device_kernelINS_4gemm6kernel13GemmUniversalIN4cute5tupleIJiiiiEEENS1_10collective13CollectiveMmaINS1_35MainloopSm100TmaUmmaWarpSpecializedILi2ELi2ELi4ENS5_IJNS4_1CILi1EEENSA_ILi8EEESB_EEEEENS5_IJNSA_ILi64EEENSA_ILi256EEESF_EEENS_10tfloat32_tENS5_IJlSB_lEEESI_SJ_NS4_8TiledMMAINS4_8MMA_AtomIJNS4_17SM100_MMA_TF32_SSISI_SI_fLi64ELi256ELNS4_4UMMA5MajorE0ELSO_0ELNSN_7ScaleInE0ELSP_0EEEEEENS4_6LayoutINS5_IJSB_SB_SB_EEENS5_IJNSA_ILi0EEESU_SU_EEEEENS5_IJNS4_10UnderscoreESX_SX_EEEEENS4_23SM90_TMA_LOAD_MULTICASTENS4_14ComposedLayoutINS4_7SwizzleILi3ELi4ELi3EEENS4_18smem_ptr_flag_bitsILi32EEENSS_INS5_IJSC_NSA_ILi32EEEEEENS5_IJS16_SB_EEEEEEEvNS4_8identityENS4_13SM90_TMA_LOADES1A_vS1B_EENS_8epilogue10collective18CollectiveEpilogueINS1E_23Sm100TmaWarpSpecializedILi4ELi2ELi16ELb1ELb0EEEJSH_NS5_IJNSS_ISF_SB_EENSS_IS16_SB_EEEEESI_SJ_SI_SJ_NS1E_6fusion15FusionCallbacksIS1I_NS1M_17LinearCombinationISI_fSI_fLNS_15FloatRoundStyleE2EEESH_S1L_JEEENS4_5SM1004TMEM4LOAD26SM100_TMEM_LOAD_16dp128b8xES1C_S1A_NS4_17SM75_U32x4_LDSM_NENS4_14SM90_TMA_STOREES1A_NS4_17SM90_U32x4_STSM_NENS4_39AutoVectorizingCopyWithAssumedAlignmentILi128EEEEEEvvEEEEvNT_6ParamsE)
        /*0044*/ 	.word	0x00000000
.L_29:


//--------------------- .nv.compat                --------------------------
	.section	.nv.compat,"",@"SHT_CUDA_COMPAT_INFO"
	.align	4
        /*0000*/ 	.byte	0x02, 0x09, 0x01, 0x00, 0x02, 0x02, 0x02, 0x00, 0x02, 0x05, 0x05, 0x00, 0x03, 0x07, 0x01, 0x01
        /*0010*/ 	.byte	0x02, 0x03, 0x01, 0x00, 0x02, 0x06, 0x01, 0x00, 0x04, 0x0b, 0x08, 0x00, 0x09, 0x00, 0x00, 0x00
        /*0020*/ 	.byte	0x00, 0x00, 0x00, 0x00


//--------------------- .nv.info._ZN7cutlass13device_kernelINS_4gemm6kernel13GemmUniversalIN4cute5tupleIJiiiiEEENS1_10collective13CollectiveMmaINS1_35MainloopSm100TmaUmmaWarpSpecializedILi2ELi2ELi4ENS5_IJNS4_1CILi1EEENSA_ILi8EEESB_EEEEENS5_IJNSA_ILi64EEENSA_ILi256EEESF_EEENS_10tfloat32_tENS5_IJlSB_lEEESI_SJ_NS4_8TiledMMAINS4_8MMA_AtomIJNS4_17SM100_MMA_TF32_SSISI_SI_fLi64ELi256ELNS4_4UMMA5MajorE0ELSO_0ELNSN_7ScaleInE0ELSP_0EEEEEENS4_6LayoutINS5_IJSB_SB_SB_EEENS5_IJNSA_ILi0EEESU_SU_EEEEENS5_IJNS4_10UnderscoreESX_SX_EEEEENS4_23SM90_TMA_LOAD_MULTICASTENS4_14ComposedLayoutINS4_7SwizzleILi3ELi4ELi3EEENS4_18smem_ptr_flag_bitsILi32EEENSS_INS5_IJSC_NSA_ILi32EEEEEENS5_IJS16_SB_EEEEEEEvNS4_8identityENS4_13SM90_TMA_LOADES1A_vS1B_EENS_8epilogue10collective18CollectiveEpilogueINS1E_23Sm100TmaWarpSpecializedILi4ELi2ELi16ELb1ELb0EEEJSH_NS5_IJNSS_ISF_SB_EENSS_IS16_SB_EEEEESI_SJ_SI_SJ_NS1E_6fusion15FusionCallbacksIS1I_NS1M_17LinearCombinationISI_fSI_fLNS_15FloatRoundStyleE2EEESH_S1L_JEEENS4_5SM1004TMEM4LOAD26SM100_TMEM_LOAD_16dp128b8xES1C_S1A_NS4_17SM75_U32x4_LDSM_NENS4_14SM90_TMA_STOREES1A_NS4_17SM90_U32x4_STSM_NENS4_39AutoVectorizingCopyWithAssumedAlignmentILi128EEEEEEvvEEEEvNT_6ParamsE --------------------------
	.section	.nv.info._ZN7cutlass13device_kernelINS_4gemm6kernel13GemmUniversalIN4cute5tupleIJiiiiEEENS1_10collective13CollectiveMmaINS1_35MainloopSm100TmaUmmaWarpSpecializedILi2ELi2ELi4ENS5_IJNS4_1CILi1EEENSA_ILi8EEESB_EEEEENS5_IJNSA_ILi64EEENSA_ILi256EEESF_EEENS_10tfloat32_tENS5_IJlSB_lEEESI_SJ_NS4_8TiledMMAINS4_8MMA_AtomIJNS4_17SM100_MMA_TF32_SSISI_SI_fLi64ELi256ELNS4_4UMMA5MajorE0ELSO_0ELNSN_7ScaleInE0ELSP_0EEEEEENS4_6LayoutINS5_IJSB_SB_SB_EEENS5_IJNSA_ILi0EEESU_SU_EEEEENS5_IJNS4_10UnderscoreESX_SX_EEEEENS4_23SM90_TMA_LOAD_MULTICASTENS4_14ComposedLayoutINS4_7SwizzleILi3ELi4ELi3EEENS4_18smem_ptr_flag_bitsILi32EEENSS_INS5_IJSC_NSA_ILi32EEEEEENS5_IJS16_SB_EEEEEEEvNS4_8identityENS4_13SM90_TMA_LOADES1A_vS1B_EENS_8epilogue10collective18CollectiveEpilogueINS1E_23Sm100TmaWarpSpecializedILi4ELi2ELi16ELb1ELb0EEEJSH_NS5_IJNSS_ISF_SB_EENSS_IS16_SB_EEEEESI_SJ_SI_SJ_NS1E_6fusion15FusionCallbacksIS1I_NS1M_17LinearCombinationISI_fSI_fLNS_15FloatRoundStyleE2EEESH_S1L_JEEENS4_5SM1004TMEM4LOAD26SM100_TMEM_LOAD_16dp128b8xES1C_S1A_NS4_17SM75_U32x4_LDSM_NENS4_14SM90_TMA_STOREES1A_NS4_17SM90_U32x4_STSM_NENS4_39AutoVectorizingCopyWithAssumedAlignmentILi128EEEEEEvvEEEEvNT_6ParamsE,"",@"SHT_CUDA_INFO"
	.sectionflags	@""
	.align	4


	//----- nvinfo : EIATTR_CUDA_API_VERSION
	.align		4
        /*0000*/ 	.byte	0x04, 0x37
        /*0002*/ 	.short	(.L_31 - .L_30)
.L_30:
        /*0004*/ 	.word	0x00000082


	//----- nvinfo : EIATTR_KPARAM_INFO
	.align		4
.L_31:
        /*0008*/ 	.byte	0x04, 0x17
        /*000a*/ 	.short	(.L_33 - .L_32)
.L_32:
        /*000c*/ 	.word	0x00000000
        /*0010*/ 	.short	0x0000
        /*0012*/ 	.short	0x0000
        /*0014*/ 	.byte	0x00, 0xf0, 0x01, 0x20


	//----- nvinfo : EIATTR_AT_ENTRY_FRAGMENTS
	.align		4
.L_33:
        /*0018*/ 	.byte	0x04, 0x4f
        /*001a*/ 	.short	(.L_35 - .L_34)


	//   ....[0]....
.L_34:
        /*001c*/ 	.word	0x00000006


	//----- nvinfo : EIATTR_RESERVED_SMEM_USED
	.align		4
.L_35:
        /*0020*/ 	.byte	0x01, 0x41
	.zero		2


	//----- nvinfo : EIATTR_SPARSE_MMA_MASK
	.align		4
        /*0024*/ 	.byte	0x03, 0x50
        /*0026*/ 	.short	0x0000


	//----- nvinfo : EIATTR_TCGEN05_1CTA_USED
	.align		4
        /*0028*/ 	.byte	0x01, 0x51
	.zero		2


	//----- nvinfo : EIATTR_MAXREG_COUNT
	.align		4
        /*002c*/ 	.byte	0x03, 0x1b
        /*002e*/ 	.short	0x00ff


	//----- nvinfo : EIATTR_NUM_BARRIERS
	.align		4
        /*0030*/ 	.byte	0x02, 0x4c
        /*0032*/ 	.byte	0x07
	.zero		1


	//----- nvinfo : EIATTR_EXTERNS
	.align		4
        /*0034*/ 	.byte	0x04, 0x0f
        /*0036*/ 	.short	(.L_37 - .L_36)


	//   ....[0]....
	.align		4
.L_36:
        /*0038*/ 	.word	index@(__assertfail)


	//----- nvinfo : EIATTR_MERCURY_ISA_VERSION
	.align		4
.L_37:
        /*003c*/ 	.byte	0x03, 0x5f
        /*003e*/ 	.short	0x0101


	//----- nvinfo : EIATTR_INT_WARP_WIDE_INSTR_OFFSETS
	.align		4
        /*0040*/ 	.byte	0x04, 0x31
        /*0042*/ 	.short	(.L_39 - .L_38)


	//   ....[0]....
.L_38:
        /*0044*/ 	.word	0x00004030


	//   ....[1]....
        /*0048*/ 	.word	0x00004050


	//   ....[2]....
        /*004c*/ 	.word	0x00004080


	//   ....[3]....
        /*0050*/ 	.word	0x00004bb0


	//   ....[4]....
        /*0054*/ 	.word	0x00004c20


	//   ....[5]....
        /*0058*/ 	.word	0x00004d10


	//   ....[6]....
        /*005c*/ 	.word	0x00004d90


	//   ....[7]....
        /*0060*/ 	.word	0x00004e80


	//   ....[8]....
        /*0064*/ 	.word	0x00004f00


	//   ....[9]....
        /*0068*/ 	.word	0x00005000


	//   ....[10]....
        /*006c*/ 	.word	0x00005090


	//   ....[11]....
        /*0070*/ 	.word	0x00005190


	//   ....[12]....
        /*0074*/ 	.word	0x00005210


	//   ....[13]....
        /*0078*/ 	.word	0x00005310


	//   ....[14]....
        /*007c*/ 	.word	0x00005390


	//   ....[15]....
        /*0080*/ 	.word	0x00005490


	//   ....[16]....
        /*0084*/ 	.word	0x00005510


	//   ....[17]....
        /*0088*/ 	.word	0x00005600


	//   ....[18]....
        /*008c*/ 	.word	0x00005690


	//----- nvinfo : EIATTR_COOP_GROUP_MASK_REGIDS
	.align		4
.L_39:
        /*0090*/ 	.byte	0x04, 0x29
        /*0092*/ 	.short	(.L_41 - .L_40)


	//   ....[0]....
.L_40:
        /*0094*/ 	.word	0xffffffff


	//   ....[1]....
        /*0098*/ 	.word	0xffffffff


	//   ....[2]....
        /*009c*/ 	.word	0xffffffff


	//   ....[3]....
        /*00a0*/ 	.word	0xffffffff


	//   ....[4]....
        /*00a4*/ 	.word	0xffffffff


	//   ....[5]....
        /*00a8*/ 	.word	0xffffffff


	//   ....[6]....
        /*00ac*/ 	.word	0xffffffff


	//   ....[7]....
        /*00b0*/ 	.word	0xffffffff


	//   ....[8]....
        /*00b4*/ 	.word	0xffffffff


	//   ....[9]....
        /*00b8*/ 	.word	0xffffffff


	//   ....[10]....
        /*00bc*/ 	.word	0xffffffff


	//   ....[11]....
        /*00c0*/ 	.word	0xffffffff


	//   ....[12]....
        /*00c4*/ 	.word	0xffffffff


	//   ....[13]....
        /*00c8*/ 	.word	0xffffffff


	//----- nvinfo : EIATTR_COOP_GROUP_INSTR_OFFSETS
	.align		4
.L_41:
        /*00cc*/ 	.byte	0x04, 0x28
        /*00ce*/ 	.short	(.L_43 - .L_42)


	//   ....[0]....
.L_42:
        /*00d0*/ 	.word	0x00000080


	//   ....[1]....
        /*00d4*/ 	.word	0x000004f0


	//   ....[2]....
        /*00d8*/ 	.word	0x00000660


	//   ....[3]....
        /*00dc*/ 	.word	0x00000800


	//   ....[4]....
        /*00e0*/ 	.word	0x00000900


	//   ....[5]....
        /*00e4*/ 	.word	0x00000a70


	//   ....[6]....
        /*00e8*/ 	.word	0x00000c10


	//   ....[7]....
        /*00ec*/ 	.word	0x00000dc0


	//   ....[8]....
        /*00f0*/ 	.word	0x000022c0


	//   ....[9]....
        /*00f4*/ 	.word	0x00003060


	//   ....[10]....
        /*00f8*/ 	.word	0x00003270


	//   ....[11]....
        /*00fc*/ 	.word	0x000032a0


	//   ....[12]....
        /*0100*/ 	.word	0x00003f10


	//   ....[13]....
        /*0104*/ 	.word	0x00004140


	//----- nvinfo : EIATTR_VRC_CTA_INIT_COUNT
	.align		4
.L_43:
        /*0108*/ 	.byte	0x02, 0x4a
        /*010a*/ 	.byte	0x80
	.zero		1


	//----- nvinfo : EIATTR_SYSCALL_OFFSETS
	.align		4
        /*010c*/ 	.byte	0x04, 0x46
        /*010e*/ 	.short	(.L_45 - .L_44)


	//   ....[0]....
.L_44:
        /*0110*/ 	.word	0x00006370


	//   ....[1]....
        /*0114*/ 	.word	0x00006460


	//   ....[2]....
        /*0118*/ 	.word	0x00006cf0


	//   ....[3]....
        /*011c*/ 	.word	0x000076b0


	//   ....[4]....
        /*0120*/ 	.word	0x00008010


	//   ....[5]....
        /*0124*/ 	.word	0x000089c0


	//   ....[6]....
        /*0128*/ 	.word	0x00009370


	//   ....[7]....
        /*012c*/ 	.word	0x00009d50


	//   ....[8]....
        /*0130*/ 	.word	0x0000a700


	//   ....[9]....
        /*0134*/ 	.word	0x0000b060


	//----- nvinfo : EIATTR_MBARRIER_INSTR_OFFSETS
	.align		4
.L_45:
        /*0138*/ 	.byte	0x04, 0x39
        /*013a*/ 	.short	(.L_47 - .L_46)


	//   ....[0]....
.L_46:
        /*013c*/ 	.word	0x00000610
        /*0140*/ 	.word	0x000000ff
        /*0144*/ 	.word	0x00000000
        /*0148*/ 	.short	0x0100
        /*014a*/ 	.byte	0x04
	.zero		1


	//   ....[1]....
        /*014c*/ 	.word	0x00000620
        /*0150*/ 	.word	0x000000ff
        /*0154*/ 	.word	0x00000010
        /*0158*/ 	.short	0x0100
        /*015a*/ 	.byte	0x04
	.zero		1


	//   ....[2]....
        /*015c*/ 	.word	0x00000630
        /*0160*/ 	.word	0x000000ff
        /*0164*/ 	.word	0x00000008
        /*0168*/ 	.short	0x0100
        /*016a*/ 	.byte	0x04
	.zero		1


	//   ....[3]....
        /*016c*/ 	.word	0x00000640
        /*0170*/ 	.word	0x000000ff
        /*0174*/ 	.word	0x00000018
        /*0178*/ 	.short	0x0100
        /*017a*/ 	.byte	0x04
	.zero		1


	//   ....[4]....
        /*017c*/ 	.word	0x00000770
        /*0180*/ 	.word	0x000000ff
        /*0184*/ 	.word	0x00000020
        /*0188*/ 	.short	0x0100
        /*018a*/ 	.byte	0x04
	.zero		1


	//   ....[5]....
        /*018c*/ 	.word	0x00000780
        /*0190*/ 	.word	0x000000ff
        /*0194*/ 	.word	0x00000040
        /*0198*/ 	.short	0x0100
        /*019a*/ 	.byte	0x04
	.zero		1


	//   ....[6]....
        /*019c*/ 	.word	0x00000790
        /*01a0*/ 	.word	0x000000ff
        /*01a4*/ 	.word	0x00000028
        /*01a8*/ 	.short	0x0100
        /*01aa*/ 	.byte	0x04
	.zero		1


	//   ....[7]....
        /*01ac*/ 	.word	0x000007a0
        /*01b0*/ 	.word	0x000000ff
        /*01b4*/ 	.word	0x00000048
        /*01b8*/ 	.short	0x0100
        /*01ba*/ 	.byte	0x04
	.zero		1


	//   ....[8]....
        /*01bc*/ 	.word	0x000007b0
        /*01c0*/ 	.word	0x000000ff
        /*01c4*/ 	.word	0x00000030
        /*01c8*/ 	.short	0x0100
        /*01ca*/ 	.byte	0x04
	.zero		1


	//   ....[9]....
        /*01cc*/ 	.word	0x000007c0
        /*01d0*/ 	.word	0x000000ff
        /*01d4*/ 	.word	0x00000050
        /*01d8*/ 	.short	0x0100
        /*01da*/ 	.byte	0x04
	.zero		1


	//   ....[10]....
        /*01dc*/ 	.word	0x000007d0
        /*01e0*/ 	.word	0x000000ff
        /*01e4*/ 	.word	0x00000038
        /*01e8*/ 	.short	0x0100
        /*01ea*/ 	.byte	0x04
	.zero		1


	//   ....[11]....
        /*01ec*/ 	.word	0x000007e0
        /*01f0*/ 	.word	0x000000ff
        /*01f4*/ 	.word	0x00000058
        /*01f8*/ 	.short	0x0100
        /*01fa*/ 	.byte	0x04
	.zero		1


	//   ....[12]....
        /*01fc*/ 	.word	0x000008d0
        /*0200*/ 	.word	0x000000ff
        /*0204*/ 	.word	0x00000060
        /*0208*/ 	.short	0x0100
        /*020a*/ 	.byte	0x06
	.zero		1


	//   ....[13]....
        /*020c*/ 	.word	0x000008e0
        /*0210*/ 	.word	0x000000ff
        /*0214*/ 	.word	0x00000068
        /*0218*/ 	.short	0x0100
        /*021a*/ 	.byte	0x06
	.zero		1


	//   ....[14]....
        /*021c*/ 	.word	0x00000a20
        /*0220*/ 	.word	0x000000ff
        /*0224*/ 	.word	0x00000070
        /*0228*/ 	.short	0x0100
        /*022a*/ 	.byte	0x06
	.zero		1


	//   ....[15]....
        /*022c*/ 	.word	0x00000a30
        /*0230*/ 	.word	0x000000ff
        /*0234*/ 	.word	0x00000080
        /*0238*/ 	.short	0x0100
        /*023a*/ 	.byte	0x06
	.zero		1


	//   ....[16]....
        /*023c*/ 	.word	0x00000a40
        /*0240*/ 	.word	0x000000ff
        /*0244*/ 	.word	0x00000078
        /*0248*/ 	.short	0x0100
        /*024a*/ 	.byte	0x06
	.zero		1


	//   ....[17]....
        /*024c*/ 	.word	0x00000a50
        /*0250*/ 	.word	0x000000ff
        /*0254*/ 	.word	0x00000088
        /*0258*/ 	.short	0x0100
        /*025a*/ 	.byte	0x06
	.zero		1


	//   ....[18]....
        /*025c*/ 	.word	0x00000b80
        /*0260*/ 	.word	0x000000ff
        /*0264*/ 	.word	0x00000090
        /*0268*/ 	.short	0x0100
        /*026a*/ 	.byte	0x04
	.zero		1


	//   ....[19]....
        /*026c*/ 	.word	0x00000b90
        /*0270*/ 	.word	0x000000ff
        /*0274*/ 	.word	0x000000b0
        /*0278*/ 	.short	0x0100
        /*027a*/ 	.byte	0x04
	.zero		1


	//   ....[20]....
        /*027c*/ 	.word	0x00000ba0
        /*0280*/ 	.word	0x000000ff
        /*0284*/ 	.word	0x00000098
        /*0288*/ 	.short	0x0100
        /*028a*/ 	.byte	0x04
	.zero		1


	//   ....[21]....
        /*028c*/ 	.word	0x00000bb0
        /*0290*/ 	.word	0x000000ff
        /*0294*/ 	.word	0x000000b8
        /*0298*/ 	.short	0x0100
        /*029a*/ 	.byte	0x04
	.zero		1


	//   ....[22]....
        /*029c*/ 	.word	0x00000bc0
        /*02a0*/ 	.word	0x000000ff
        /*02a4*/ 	.word	0x000000a0
        /*02a8*/ 	.short	0x0100
        /*02aa*/ 	.byte	0x04
	.zero		1


	//   ....[23]....
        /*02ac*/ 	.word	0x00000bd0
        /*02b0*/ 	.word	0x000000ff
        /*02b4*/ 	.word	0x000000c0
        /*02b8*/ 	.short	0x0100
        /*02ba*/ 	.byte	0x04
	.zero		1


	//   ....[24]....
        /*02bc*/ 	.word	0x00000be0
        /*02c0*/ 	.word	0x000000ff
        /*02c4*/ 	.word	0x000000a8
        /*02c8*/ 	.short	0x0100
        /*02ca*/ 	.byte	0x04
	.zero		1


	//   ....[25]....
        /*02cc*/ 	.word	0x00000bf0
        /*02d0*/ 	.word	0x000000ff
        /*02d4*/ 	.word	0x000000c8
        /*02d8*/ 	.short	0x0100
        /*02da*/ 	.byte	0x04
	.zero		1


	//   ....[26]....
        /*02dc*/ 	.word	0x00000ce0
        /*02e0*/ 	.word	0x000000ff
        /*02e4*/ 	.word	0x000000d0
        /*02e8*/ 	.short	0x0100
        /*02ea*/ 	.byte	0x04
	.zero		1


	//   ....[27]....
        /*02ec*/ 	.word	0x00000cf0
        /*02f0*/ 	.word	0x000000ff
        /*02f4*/ 	.word	0x000000e0
        /*02f8*/ 	.short	0x0100
        /*02fa*/ 	.byte	0x04
	.zero		1


	//   ....[28]....
        /*02fc*/ 	.word	0x00000d00
        /*0300*/ 	.word	0x000000ff
        /*0304*/ 	.word	0x000000d8
        /*0308*/ 	.short	0x0100
        /*030a*/ 	.byte	0x04
	.zero		1


	//   ....[29]....
        /*030c*/ 	.word	0x00000d10
        /*0310*/ 	.word	0x000000ff
        /*0314*/ 	.word	0x000000e8
        /*0318*/ 	.short	0x0100
        /*031a*/ 	.byte	0x04
	.zero		1


	//   ....[30]....
        /*031c*/ 	.word	0x000019c0
        /*0320*/ 	.word	0x00000003
        /*0324*/ 	.word	0x000000e0
        /*0328*/ 	.short	0x010a
        /*032a*/ 	.byte	0xff
	.zero		1


	//   ....[31]....
        /*032c*/ 	.word	0x000019f0
        /*0330*/ 	.word	0x00000003
        /*0334*/ 	.word	0x000000d0
        /*0338*/ 	.short	0x0101
        /*033a*/ 	.byte	0xff
	.zero		1


	//   ....[32]....
        /*033c*/ 	.word	0x00001ac0
        /*0340*/ 	.word	0x000000ff
        /*0344*/ 	.word	0x00000010
        /*0348*/ 	.short	0x010a
        /*034a*/ 	.byte	0x04
	.zero		1


	//   ....[33]....
        /*034c*/ 	.word	0x00001b40
        /*0350*/ 	.word	0x000000ff
        /*0354*/ 	.word	0x00000010
        /*0358*/ 	.short	0x010a
        /*035a*/ 	.byte	0x21
	.zero		1


	//   ....[34]....
        /*035c*/ 	.word	0x00001cd0
        /*0360*/ 	.word	0x000000ff
        /*0364*/ 	.word	0x00000010
        /*0368*/ 	.short	0x010a
        /*036a*/ 	.byte	0x05
	.zero		1


	//   ....[35]....
        /*036c*/ 	.word	0x00001ec0
        /*0370*/ 	.word	0x000000ff
        /*0374*/ 	.word	0x00000068
        /*0378*/ 	.short	0x0101
        /*037a*/ 	.byte	0x0d
	.zero		1


	//   ....[36]....
        /*037c*/ 	.word	0x00001ee0
        /*0380*/ 	.word	0x000000ff
        /*0384*/ 	.word	0x00000010
        /*0388*/ 	.short	0x010a
        /*038a*/ 	.byte	0x04
	.zero		1


	//   ....[37]....
        /*038c*/ 	.word	0x00001f60
        /*0390*/ 	.word	0x000000ff
        /*0394*/ 	.word	0x00000010
        /*0398*/ 	.short	0x010a
        /*039a*/ 	.byte	0x21
	.zero		1


	//   ....[38]....
        /*039c*/ 	.word	0x000020f0
        /*03a0*/ 	.word	0x000000ff
        /*03a4*/ 	.word	0x00000010
        /*03a8*/ 	.short	0x010a
        /*03aa*/ 	.byte	0x05
	.zero		1


	//   ....[39]....
        /*03ac*/ 	.word	0x000022f0
        /*03b0*/ 	.word	0x00000003
        /*03b4*/ 	.word	0x00000070
        /*03b8*/ 	.short	0x010a
        /*03ba*/ 	.byte	0xff
	.zero		1


	//   ....[40]....
        /*03bc*/ 	.word	0x00002440
        /*03c0*/ 	.word	0x00000000
        /*03c4*/ 	.word	0x00000000
        /*03c8*/ 	.short	0x0101
        /*03ca*/ 	.byte	0xff
	.zero		1


	//   ....[41]....
        /*03cc*/ 	.word	0x00002a00
        /*03d0*/ 	.word	0x000000ff
        /*03d4*/ 	.word	0x00000000
        /*03d8*/ 	.short	0x010a
        /*03da*/ 	.byte	0x04
	.zero		1


	//   ....[42]....
        /*03dc*/ 	.word	0x00002aa0
        /*03e0*/ 	.word	0x00000000
        /*03e4*/ 	.word	0x00000000
        /*03e8*/ 	.short	0x010a
        /*03ea*/ 	.byte	0xff
	.zero		1


	//   ....[43]....
        /*03ec*/ 	.word	0x00002bc0
        /*03f0*/ 	.word	0x00000002
        /*03f4*/ 	.word	0x000000d0
        /*03f8*/ 	.short	0x010a
        /*03fa*/ 	.byte	0xff
	.zero		1


	//   ....[44]....
        /*03fc*/ 	.word	0x00002c20
        /*0400*/ 	.word	0x00000004
        /*0404*/ 	.word	0x00000000
        /*0408*/ 	.short	0x0101
        /*040a*/ 	.byte	0xff
	.zero		1


	//   ....[45]....
        /*040c*/ 	.word	0x00002c40
        /*0410*/ 	.word	0x000000ff
        /*0414*/ 	.word	0x00000080
        /*0418*/ 	.short	0x010a
        /*041a*/ 	.byte	0x04
	.zero		1


	//   ....[46]....
        /*041c*/ 	.word	0x00002d60
        /*0420*/ 	.word	0x00000002
        /*0424*/ 	.word	0x00000070
        /*0428*/ 	.short	0x010a
        /*042a*/ 	.byte	0xff
	.zero		1


	//   ....[47]....
        /*042c*/ 	.word	0x00002e70
        /*0430*/ 	.word	0x00000002
        /*0434*/ 	.word	0x00000000
        /*0438*/ 	.short	0x0101
        /*043a*/ 	.byte	0xff
	.zero		1


	//   ....[48]....
        /*043c*/ 	.word	0x00002f00
        /*0440*/ 	.word	0x000000ff
        /*0444*/ 	.word	0x00000080
        /*0448*/ 	.short	0x0106
        /*044a*/ 	.byte	0x04
	.zero		1


	//   ....[49]....
        /*044c*/ 	.word	0x00002f20
        /*0450*/ 	.word	0x000000ff
        /*0454*/ 	.word	0x00000080
        /*0458*/ 	.short	0x010a
        /*045a*/ 	.byte	0x04
	.zero		1


	//   ....[50]....
        /*045c*/ 	.word	0x00002fb0
        /*0460*/ 	.word	0x000000ff
        /*0464*/ 	.word	0x00000080
        /*0468*/ 	.short	0x0106
        /*046a*/ 	.byte	0x07
	.zero		1


	//   ....[51]....
        /*046c*/ 	.word	0x00002ff0
        /*0470*/ 	.word	0x00000000
        /*0474*/ 	.word	0x00000080
        /*0478*/ 	.short	0x010a
        /*047a*/ 	.byte	0xff
	.zero		1


	//   ....[52]....
        /*047c*/ 	.word	0x000035c0
        /*0480*/ 	.word	0x00000000
        /*0484*/ 	.word	0x00000070
        /*0488*/ 	.short	0x010a
        /*048a*/ 	.byte	0xff
	.zero		1


	//   ....[53]....
        /*048c*/ 	.word	0x000036c0
        /*0490*/ 	.word	0x00000003
        /*0494*/ 	.word	0x00000000
        /*0498*/ 	.short	0x0101
        /*049a*/ 	.byte	0xff
	.zero		1


	//   ....[54]....
        /*049c*/ 	.word	0x000036d0
        /*04a0*/ 	.word	0x000000ff
        /*04a4*/ 	.word	0x00000000
        /*04a8*/ 	.short	0x010a
        /*04aa*/ 	.byte	0x04
	.zero		1


	//   ....[55]....
        /*04ac*/ 	.word	0x00003750
        /*04b0*/ 	.word	0x000000ff
        /*04b4*/ 	.word	0x000000b0
        /*04b8*/ 	.short	0x010a
        /*04ba*/ 	.byte	0x2e
	.zero		1


	//   ....[56]....
        /*04bc*/ 	.word	0x00003830
        /*04c0*/ 	.word	0x000000ff
        /*04c4*/ 	.word	0x00000000
        /*04c8*/ 	.short	0x010a
        /*04ca*/ 	.byte	0x07
	.zero		1


	//   ....[57]....
        /*04cc*/ 	.word	0x00003970
        /*04d0*/ 	.word	0x000000ff
        /*04d4*/ 	.word	0x00000000
        /*04d8*/ 	.short	0x010a
        /*04da*/ 	.byte	0x04
	.zero		1


	//   ....[58]....
        /*04dc*/ 	.word	0x00003d40
        /*04e0*/ 	.word	0x000000ff
        /*04e4*/ 	.word	0x00000000
        /*04e8*/ 	.short	0x010a
        /*04ea*/ 	.byte	0x04
	.zero		1


	//   ....[59]....
        /*04ec*/ 	.word	0x00003dd0
        /*04f0*/ 	.word	0x000000ff
        /*04f4*/ 	.word	0x00000000
        /*04f8*/ 	.short	0x010a
        /*04fa*/ 	.byte	0x05
	.zero		1


	//   ....[60]....
        /*04fc*/ 	.word	0x00003e60
        /*0500*/ 	.word	0x000000ff
        /*0504*/ 	.word	0x00000000
        /*0508*/ 	.short	0x010a
        /*050a*/ 	.byte	0x05
	.zero		1


	//   ....[61]....
        /*050c*/ 	.word	0x00003ef0
        /*0510*/ 	.word	0x000000ff
        /*0514*/ 	.word	0x00000000
        /*0518*/ 	.short	0x010a
        /*051a*/ 	.byte	0x04
	.zero		1


	//   ....[62]....
        /*051c*/ 	.word	0x000043a0
        /*0520*/ 	.word	0x0000000c
        /*0524*/ 	.word	0x00000070
        /*0528*/ 	.short	0x010a
        /*052a*/ 	.byte	0xff
	.zero		1


	//   ....[63]....
        /*052c*/ 	.word	0x00004510
        /*0530*/ 	.word	0x00000000
        /*0534*/ 	.word	0x00000000
        /*0538*/ 	.short	0x0101
        /*053a*/ 	.byte	0xff
	.zero		1


	//   ....[64]....
        /*053c*/ 	.word	0x000049b0
        /*0540*/ 	.word	0x000000ff
        /*0544*/ 	.word	0x00000068
        /*0548*/ 	.short	0x010a
        /*054a*/ 	.byte	0x15
	.zero		1


	//   ....[65]....
        /*054c*/ 	.word	0x00004b30
        /*0550*/ 	.word	0x000000ff
        /*0554*/ 	.word	0x00000040
        /*0558*/ 	.short	0x010a
        /*055a*/ 	.byte	0x15
	.zero		1


	//   ....[66]....
        /*055c*/ 	.word	0x00004cb0
        /*0560*/ 	.word	0x000000ff
        /*0564*/ 	.word	0x00000020
        /*0568*/ 	.short	0x010b
        /*056a*/ 	.byte	0x15
	.zero		1


	//   ....[67]....
        /*056c*/ 	.word	0x00004cc0
        /*0570*/ 	.word	0x000000ff
        /*0574*/ 	.word	0x00000000
        /*0578*/ 	.short	0x0101
        /*057a*/ 	.byte	0x06
	.zero		1


	//   ....[68]....
        /*057c*/ 	.word	0x00004ce0
        /*0580*/ 	.word	0x000000ff
        /*0584*/ 	.word	0x00000048
        /*0588*/ 	.short	0x010a
        /*058a*/ 	.byte	0x15
	.zero		1


	//   ....[69]....
        /*058c*/ 	.word	0x00004e20
        /*0590*/ 	.word	0x000000ff
        /*0594*/ 	.word	0x00000028
        /*0598*/ 	.short	0x010b
        /*059a*/ 	.byte	0x15
	.zero		1


	//   ....[70]....
        /*059c*/ 	.word	0x00004e30
        /*05a0*/ 	.word	0x000000ff
        /*05a4*/ 	.word	0x00000000
        /*05a8*/ 	.short	0x0101
        /*05aa*/ 	.byte	0x07
	.zero		1


	//   ....[71]....
        /*05ac*/ 	.word	0x00004e50
        /*05b0*/ 	.word	0x000000ff
        /*05b4*/ 	.word	0x00000050
        /*05b8*/ 	.short	0x010a
        /*05ba*/ 	.byte	0x15
	.zero		1


	//   ....[72]....
        /*05bc*/ 	.word	0x00004fa0
        /*05c0*/ 	.word	0x000000ff
        /*05c4*/ 	.word	0x00000030
        /*05c8*/ 	.short	0x010b
        /*05ca*/ 	.byte	0x15
	.zero		1


	//   ....[73]....
        /*05cc*/ 	.word	0x00004fb0
        /*05d0*/ 	.word	0x000000ff
        /*05d4*/ 	.word	0x00000000
        /*05d8*/ 	.short	0x0101
        /*05da*/ 	.byte	0x1d
	.zero		1


	//   ....[74]....
        /*05dc*/ 	.word	0x00004fd0
        /*05e0*/ 	.word	0x000000ff
        /*05e4*/ 	.word	0x00000058
        /*05e8*/ 	.short	0x010a
        /*05ea*/ 	.byte	0x15
	.zero		1


	//   ....[75]....
        /*05ec*/ 	.word	0x00005140
        /*05f0*/ 	.word	0x000000ff
        /*05f4*/ 	.word	0x00000038
        /*05f8*/ 	.short	0x010b
        /*05fa*/ 	.byte	0x15
	.zero		1


	//   ....[76]....
        /*05fc*/ 	.word	0x00005150
        /*0600*/ 	.word	0x000000ff
        /*0604*/ 	.word	0x00000000
        /*0608*/ 	.short	0x0101
        /*060a*/ 	.byte	0x18
	.zero		1


	//   ....[77]....
        /*060c*/ 	.word	0x00005160
        /*0610*/ 	.word	0x000000ff
        /*0614*/ 	.word	0x00000040
        /*0618*/ 	.short	0x010a
        /*061a*/ 	.byte	0x15
	.zero		1


	//   ....[78]....
        /*061c*/ 	.word	0x000052c0
        /*0620*/ 	.word	0x000000ff
        /*0624*/ 	.word	0x00000020
        /*0628*/ 	.short	0x010b
        /*062a*/ 	.byte	0x15
	.zero		1


	//   ....[79]....
        /*062c*/ 	.word	0x000052d0
        /*0630*/ 	.word	0x000000ff
        /*0634*/ 	.word	0x00000000
        /*0638*/ 	.short	0x0101
        /*063a*/ 	.byte	0x06
	.zero		1


	//   ....[80]....
        /*063c*/ 	.word	0x000052e0
        /*0640*/ 	.word	0x000000ff
        /*0644*/ 	.word	0x00000048
        /*0648*/ 	.short	0x010a
        /*064a*/ 	.byte	0x15
	.zero		1


	//   ....[81]....
        /*064c*/ 	.word	0x00005440
        /*0650*/ 	.word	0x000000ff
        /*0654*/ 	.word	0x00000028
        /*0658*/ 	.short	0x010b
        /*065a*/ 	.byte	0x15
	.zero		1


	//   ....[82]....
        /*065c*/ 	.word	0x00005450
        /*0660*/ 	.word	0x000000ff
        /*0664*/ 	.word	0x00000000
        /*0668*/ 	.short	0x0101
        /*066a*/ 	.byte	0x07
	.zero		1


	//   ....[83]....
        /*066c*/ 	.word	0x00005460
        /*0670*/ 	.word	0x000000ff
        /*0674*/ 	.word	0x00000050
        /*0678*/ 	.short	0x010a
        /*067a*/ 	.byte	0x15
	.zero		1


	//   ....[84]....
        /*067c*/ 	.word	0x000055b0
        /*0680*/ 	.word	0x000000ff
        /*0684*/ 	.word	0x00000030
        /*0688*/ 	.short	0x010b
        /*068a*/ 	.byte	0x15
	.zero		1


	//   ....[85]....
        /*068c*/ 	.word	0x000055c0
        /*0690*/ 	.word	0x000000ff
        /*0694*/ 	.word	0x00000000
        /*0698*/ 	.short	0x0101
        /*069a*/ 	.byte	0x1d
	.zero		1


	//   ....[86]....
        /*069c*/ 	.word	0x000055d0
        /*06a0*/ 	.word	0x000000ff
        /*06a4*/ 	.word	0x00000058
        /*06a8*/ 	.short	0x010a
        /*06aa*/ 	.byte	0x15
	.zero		1


	//   ....[87]....
        /*06ac*/ 	.word	0x000057c0
        /*06b0*/ 	.word	0x000000ff
        /*06b4*/ 	.word	0x00000038
        /*06b8*/ 	.short	0x010b
        /*06ba*/ 	.byte	0x15
	.zero		1


	//   ....[88]....
        /*06bc*/ 	.word	0x000057d0
        /*06c0*/ 	.word	0x000000ff
        /*06c4*/ 	.word	0x00000000
        /*06c8*/ 	.short	0x0101
        /*06ca*/ 	.byte	0x18
	.zero		1


	//   ....[89]....
        /*06cc*/ 	.word	0x000057f0
        /*06d0*/ 	.word	0x000000ff
        /*06d4*/ 	.word	0x00000040
        /*06d8*/ 	.short	0x010a
        /*06da*/ 	.byte	0x15
	.zero		1


	//   ....[90]....
        /*06dc*/ 	.word	0x00005810
        /*06e0*/ 	.word	0x000000ff
        /*06e4*/ 	.word	0x00000048
        /*06e8*/ 	.short	0x010a
        /*06ea*/ 	.byte	0x15
	.zero		1


	//   ....[91]....
        /*06ec*/ 	.word	0x00005830
        /*06f0*/ 	.word	0x000000ff
        /*06f4*/ 	.word	0x00000050
        /*06f8*/ 	.short	0x010a
        /*06fa*/ 	.byte	0x15
	.zero		1


	//   ....[92]....
        /*06fc*/ 	.word	0x00005880
        /*0700*/ 	.word	0x00000002
        /*0704*/ 	.word	0x00000058
        /*0708*/ 	.short	0x010a
        /*070a*/ 	.byte	0xff
	.zero		1


	//   ....[93]....
        /*070c*/ 	.word	0x00005be0
        /*0710*/ 	.word	0x00000000
        /*0714*/ 	.word	0x00000070
        /*0718*/ 	.short	0x010a
        /*071a*/ 	.byte	0xff
	.zero		1


	//   ....[94]....
        /*071c*/ 	.word	0x00005cb0
        /*0720*/ 	.word	0x00000000
        /*0724*/ 	.word	0x00000000
        /*0728*/ 	.short	0x0101
        /*072a*/ 	.byte	0xff
	.zero		1


	//   ....[95]....
        /*072c*/ 	.word	0x00006950
        /*0730*/ 	.word	0x000000ff
        /*0734*/ 	.word	0x00000020
        /*0738*/ 	.short	0x010a
        /*073a*/ 	.byte	0x2b
	.zero		1


	//   ....[96]....
        /*073c*/ 	.word	0x000069b0
        /*0740*/ 	.word	0x0000004d
        /*0744*/ 	.word	0x00000090
        /*0748*/ 	.short	0x010a
        /*074a*/ 	.byte	0xff
	.zero		1


	//   ....[97]....
        /*074c*/ 	.word	0x00006ad0
        /*0750*/ 	.word	0x000000ff
        /*0754*/ 	.word	0x00000020
        /*0758*/ 	.short	0x010a
        /*075a*/ 	.byte	0x2b
	.zero		1


	//   ....[98]....
        /*075c*/ 	.word	0x00006bd0
        /*0760*/ 	.word	0x0000004d
        /*0764*/ 	.word	0x00000090
        /*0768*/ 	.short	0x010a
        /*076a*/ 	.byte	0xff
	.zero		1


	//   ....[99]....
        /*076c*/ 	.word	0x000073d0
        /*0770*/ 	.word	0x00000000
        /*0774*/ 	.word	0x00000000
        /*0778*/ 	.short	0x0101
        /*077a*/ 	.byte	0xff
	.zero		1


	//   ....[100]....
        /*077c*/ 	.word	0x000073e0
        /*0780*/ 	.word	0x00000003
        /*0784*/ 	.word	0x00000020
        /*0788*/ 	.short	0x010a
        /*078a*/ 	.byte	0xff
	.zero		1


	//   ....[101]....
        /*078c*/ 	.word	0x000074b0
        /*0790*/ 	.word	0x00000003
        /*0794*/ 	.word	0x00000020
        /*0798*/ 	.short	0x010a
        /*079a*/ 	.byte	0xff
	.zero		1


	//   ....[102]....
        /*079c*/ 	.word	0x00007d30
        /*07a0*/ 	.word	0x00000053
        /*07a4*/ 	.word	0x00000000
        /*07a8*/ 	.short	0x0101
        /*07aa*/ 	.byte	0xff
	.zero		1


	//   ....[103]....
        /*07ac*/ 	.word	0x00007d50
        /*07b0*/ 	.word	0x00000054
        /*07b4*/ 	.word	0x00000020
        /*07b8*/ 	.short	0x010a
        /*07ba*/ 	.byte	0xff
	.zero		1


	//   ....[104]....
        /*07bc*/ 	.word	0x00007e10
        /*07c0*/ 	.word	0x00000054
        /*07c4*/ 	.word	0x00000020
        /*07c8*/ 	.short	0x010a
        /*07ca*/ 	.byte	0xff
	.zero		1


	//   ....[105]....
        /*07cc*/ 	.word	0x00008690
        /*07d0*/ 	.word	0x00000053
        /*07d4*/ 	.word	0x00000000
        /*07d8*/ 	.short	0x0101
        /*07da*/ 	.byte	0xff
	.zero		1


	//   ....[106]....
        /*07dc*/ 	.word	0x000086b0
        /*07e0*/ 	.word	0x00000054
        /*07e4*/ 	.word	0x00000020
        /*07e8*/ 	.short	0x010a
        /*07ea*/ 	.byte	0xff
	.zero		1


	//   ....[107]....
        /*07ec*/ 	.word	0x00008780
        /*07f0*/ 	.word	0x00000054
        /*07f4*/ 	.word	0x00000020
        /*07f8*/ 	.short	0x010a
        /*07fa*/ 	.byte	0xff
	.zero		1


	//   ....[108]....
        /*07fc*/ 	.word	0x00009040
        /*0800*/ 	.word	0x00000054
        /*0804*/ 	.word	0x00000000
        /*0808*/ 	.short	0x0101
        /*080a*/ 	.byte	0xff
	.zero		1


	//   ....[109]....
        /*080c*/ 	.word	0x00009060
        /*0810*/ 	.word	0x00000055
        /*0814*/ 	.word	0x00000020
        /*0818*/ 	.short	0x010a
        /*081a*/ 	.byte	0xff
	.zero		1


	//   ....[110]....
        /*081c*/ 	.word	0x00009120
        /*0820*/ 	.word	0x00000055
        /*0824*/ 	.word	0x00000020
        /*0828*/ 	.short	0x010a
        /*082a*/ 	.byte	0xff
	.zero		1


	//   ....[111]....
        /*082c*/ 	.word	0x00009a20
        /*0830*/ 	.word	0x00000054
        /*0834*/ 	.word	0x00000000
        /*0838*/ 	.short	0x0101
        /*083a*/ 	.byte	0xff
	.zero		1


	//   ....[112]....
        /*083c*/ 	.word	0x00009a40
        /*0840*/ 	.word	0x00000055
        /*0844*/ 	.word	0x00000020
        /*0848*/ 	.short	0x010a
        /*084a*/ 	.byte	0xff
	.zero		1


	//   ....[113]....
        /*084c*/ 	.word	0x00009b00
        /*0850*/ 	.word	0x00000055
        /*0854*/ 	.word	0x00000020
        /*0858*/ 	.short	0x010a
        /*085a*/ 	.byte	0xff
	.zero		1


	//   ....[114]....
        /*085c*/ 	.word	0x0000a3d0
        /*0860*/ 	.word	0x00000054
        /*0864*/ 	.word	0x00000000
        /*0868*/ 	.short	0x0101
        /*086a*/ 	.byte	0xff
	.zero		1


	//   ....[115]....
        /*086c*/ 	.word	0x0000a3f0
        /*0870*/ 	.word	0x00000055
        /*0874*/ 	.word	0x00000020
        /*0878*/ 	.short	0x010a
        /*087a*/ 	.byte	0xff
	.zero		1


	//   ....[116]....
        /*087c*/ 	.word	0x0000a4b0
        /*0880*/ 	.word	0x00000055
        /*0884*/ 	.word	0x00000020
        /*0888*/ 	.short	0x010a
        /*088a*/ 	.byte	0xff
	.zero		1


	//   ....[117]....
        /*088c*/ 	.word	0x0000ad80
        /*0890*/ 	.word	0x00000054
        /*0894*/ 	.word	0x00000000
        /*0898*/ 	.short	0x0101
        /*089a*/ 	.byte	0xff
	.zero		1


	//   ....[118]....
        /*089c*/ 	.word	0x0000ada0
        /*08a0*/ 	.word	0x00000055
        /*08a4*/ 	.word	0x00000020
        /*08a8*/ 	.short	0x010a
        /*08aa*/ 	.byte	0xff
	.zero		1


	//   ....[119]....
        /*08ac*/ 	.word	0x0000ae60
        /*08b0*/ 	.word	0x00000055
        /*08b4*/ 	.word	0x00000020
        /*08b8*/ 	.short	0x010a
        /*08ba*/ 	.byte	0xff
	.zero		1


	//   ....[120]....
        /*08bc*/ 	.word	0x0000b430
        /*08c0*/ 	.word	0x000000ff
        /*08c4*/ 	.word	0x00000000
        /*08c8*/ 	.short	0x0101
        /*08ca*/ 	.byte	0x04
	.zero		1


	//   ....[121]....
        /*08cc*/ 	.word	0x0000b740
        /*08d0*/ 	.word	0x00000002
        /*08d4*/ 	.word	0x00000000
        /*08d8*/ 	.short	0x0101
        /*08da*/ 	.byte	0xff
	.zero		1


	//   ....[122]....
        /*08dc*/ 	.word	0x0000b9f0
        /*08e0*/ 	.word	0x000000ff
        /*08e4*/ 	.word	0x00000000
        /*08e8*/ 	.short	0x0101
        /*08ea*/ 	.byte	0x04
	.zero		1


	//   ....[123]....
        /*08ec*/ 	.word	0x0000ba10
        /*08f0*/ 	.word	0x00000003
        /*08f4*/ 	.word	0x000000e0
        /*08f8*/ 	.short	0x010a
        /*08fa*/ 	.byte	0xff
	.zero		1


	//   ....[124]....
        /*08fc*/ 	.word	0x0000ba70
        /*0900*/ 	.word	0x00000000
        /*0904*/ 	.word	0x00000010
        /*0908*/ 	.short	0x010a
        /*090a*/ 	.byte	0xff
	.zero		1


	//   ....[125]....
        /*090c*/ 	.word	0x0000bad0
        /*0910*/ 	.word	0x00000000
        /*0914*/ 	.word	0x00000010
        /*0918*/ 	.short	0x010a
        /*091a*/ 	.byte	0xff
	.zero		1


	//   ....[126]....
        /*091c*/ 	.word	0x0000bb20
        /*0920*/ 	.word	0x00000003
        /*0924*/ 	.word	0x00000070
        /*0928*/ 	.short	0x010a
        /*092a*/ 	.byte	0xff
	.zero		1


	//   ....[127]....
        /*092c*/ 	.word	0x0000bb80
        /*0930*/ 	.word	0x00000000
        /*0934*/ 	.word	0x00000000
        /*0938*/ 	.short	0x010a
        /*093a*/ 	.byte	0xff
	.zero		1


	//   ....[128]....
        /*093c*/ 	.word	0x0000bbd0
        /*0940*/ 	.word	0x00000002
        /*0944*/ 	.word	0x000000d0
        /*0948*/ 	.short	0x010a
        /*094a*/ 	.byte	0xff
	.zero		1


	//   ....[129]....
        /*094c*/ 	.word	0x0000bc30
        /*0950*/ 	.word	0x00000002
        /*0954*/ 	.word	0x00000080
        /*0958*/ 	.short	0x010a
        /*095a*/ 	.byte	0xff
	.zero		1


	//   ....[130]....
        /*095c*/ 	.word	0x0000bc80
        /*0960*/ 	.word	0x00000002
        /*0964*/ 	.word	0x00000070
        /*0968*/ 	.short	0x010a
        /*096a*/ 	.byte	0xff
	.zero		1


	//   ....[131]....
        /*096c*/ 	.word	0x0000bce0
        /*0970*/ 	.word	0x00000000
        /*0974*/ 	.word	0x00000080
        /*0978*/ 	.short	0x010a
        /*097a*/ 	.byte	0xff
	.zero		1


	//   ....[132]....
        /*097c*/ 	.word	0x0000bd30
        /*0980*/ 	.word	0x00000000
        /*0984*/ 	.word	0x00000070
        /*0988*/ 	.short	0x010a
        /*098a*/ 	.byte	0xff
	.zero		1


	//   ....[133]....
        /*098c*/ 	.word	0x0000bd90
        /*0990*/ 	.word	0x00000003
        /*0994*/ 	.word	0x000000b0
        /*0998*/ 	.short	0x010a
        /*099a*/ 	.byte	0xff
	.zero		1


	//   ....[134]....
        /*099c*/ 	.word	0x0000bdf0
        /*09a0*/ 	.word	0x00000000
        /*09a4*/ 	.word	0x00000000
        /*09a8*/ 	.short	0x010a
        /*09aa*/ 	.byte	0xff
	.zero		1


	//   ....[135]....
        /*09ac*/ 	.word	0x0000be50
        /*09b0*/ 	.word	0x00000000
        /*09b4*/ 	.word	0x00000000
        /*09b8*/ 	.short	0x010a
        /*09ba*/ 	.byte	0xff
	.zero		1


	//   ....[136]....
        /*09bc*/ 	.word	0x0000beb0
        /*09c0*/ 	.word	0x00000000
        /*09c4*/ 	.word	0x00000000
        /*09c8*/ 	.short	0x010a
        /*09ca*/ 	.byte	0xff
	.zero		1


	//   ....[137]....
        /*09cc*/ 	.word	0x0000bf10
        /*09d0*/ 	.word	0x00000000
        /*09d4*/ 	.word	0x00000000
        /*09d8*/ 	.short	0x010a
        /*09da*/ 	.byte	0xff
	.zero		1


	//   ....[138]....
        /*09dc*/ 	.word	0x0000bf70
        /*09e0*/ 	.word	0x00000000
        /*09e4*/ 	.word	0x00000000
        /*09e8*/ 	.short	0x010a
        /*09ea*/ 	.byte	0xff
	.zero		1


	//   ....[139]....
        /*09ec*/ 	.word	0x0000bfc0
        /*09f0*/ 	.word	0x0000000c
        /*09f4*/ 	.word	0x00000070
        /*09f8*/ 	.short	0x010a
        /*09fa*/ 	.byte	0xff
	.zero		1


	//   ....[140]....
        /*09fc*/ 	.word	0x0000c020
        /*0a00*/ 	.word	0x00000000
        /*0a04*/ 	.word	0x00000068
        /*0a08*/ 	.short	0x010a
        /*0a0a*/ 	.byte	0xff
	.zero		1


	//   ....[141]....
        /*0a0c*/ 	.word	0x0000c080
        /*0a10*/ 	.word	0x00000009
        /*0a14*/ 	.word	0x00000040
        /*0a18*/ 	.short	0x010a
        /*0a1a*/ 	.byte	0xff
	.zero		1


	//   ....[142]....
        /*0a1c*/ 	.word	0x0000c0e0
        /*0a20*/ 	.word	0x00000009
        /*0a24*/ 	.word	0x00000048
        /*0a28*/ 	.short	0x010a
        /*0a2a*/ 	.byte	0xff
	.zero		1


	//   ....[143]....
        /*0a2c*/ 	.word	0x0000c140
        /*0a30*/ 	.word	0x00000009
        /*0a34*/ 	.word	0x00000050
        /*0a38*/ 	.short	0x010a
        /*0a3a*/ 	.byte	0xff
	.zero		1


	//   ....[144]....
        /*0a3c*/ 	.word	0x0000c1a0
        /*0a40*/ 	.word	0x00000009
        /*0a44*/ 	.word	0x00000058
        /*0a48*/ 	.short	0x010a
        /*0a4a*/ 	.byte	0xff
	.zero		1


	//   ....[145]....
        /*0a4c*/ 	.word	0x0000c200
        /*0a50*/ 	.word	0x00000000
        /*0a54*/ 	.word	0x00000040
        /*0a58*/ 	.short	0x010a
        /*0a5a*/ 	.byte	0xff
	.zero		1


	//   ....[146]....
        /*0a5c*/ 	.word	0x0000c260
        /*0a60*/ 	.word	0x00000000
        /*0a64*/ 	.word	0x00000048
        /*0a68*/ 	.short	0x010a
        /*0a6a*/ 	.byte	0xff
	.zero		1


	//   ....[147]....
        /*0a6c*/ 	.word	0x0000c2c0
        /*0a70*/ 	.word	0x00000000
        /*0a74*/ 	.word	0x00000050
        /*0a78*/ 	.short	0x010a
        /*0a7a*/ 	.byte	0xff
	.zero		1


	//   ....[148]....
        /*0a7c*/ 	.word	0x0000c320
        /*0a80*/ 	.word	0x00000000
        /*0a84*/ 	.word	0x00000058
        /*0a88*/ 	.short	0x010a
        /*0a8a*/ 	.byte	0xff
	.zero		1


	//   ....[149]....
        /*0a8c*/ 	.word	0x0000c380
        /*0a90*/ 	.word	0x00000003
        /*0a94*/ 	.word	0x00000040
        /*0a98*/ 	.short	0x010a
        /*0a9a*/ 	.byte	0xff
	.zero		1


	//   ....[150]....
        /*0a9c*/ 	.word	0x0000c3e0
        /*0aa0*/ 	.word	0x00000003
        /*0aa4*/ 	.word	0x00000048
        /*0aa8*/ 	.short	0x010a
        /*0aaa*/ 	.byte	0xff
	.zero		1


	//   ....[151]....
        /*0aac*/ 	.word	0x0000c440
        /*0ab0*/ 	.word	0x00000003
        /*0ab4*/ 	.word	0x00000050
        /*0ab8*/ 	.short	0x010a
        /*0aba*/ 	.byte	0xff
	.zero		1


	//   ....[152]....
        /*0abc*/ 	.word	0x0000c490
        /*0ac0*/ 	.word	0x00000000
        /*0ac4*/ 	.word	0x00000070
        /*0ac8*/ 	.short	0x010a
        /*0aca*/ 	.byte	0xff
	.zero		1


	//   ....[153]....
        /*0acc*/ 	.word	0x0000c4f0
        /*0ad0*/ 	.word	0x00000000
        /*0ad4*/ 	.word	0x00000020
        /*0ad8*/ 	.short	0x010a
        /*0ada*/ 	.byte	0xff
	.zero		1


	//   ....[154]....
        /*0adc*/ 	.word	0x0000c540
        /*0ae0*/ 	.word	0x0000004d
        /*0ae4*/ 	.word	0x00000090
        /*0ae8*/ 	.short	0x010a
        /*0aea*/ 	.byte	0xff
	.zero		1


	//   ....[155]....
        /*0aec*/ 	.word	0x0000c590
        /*0af0*/ 	.word	0x00000003
        /*0af4*/ 	.word	0x00000020
        /*0af8*/ 	.short	0x010a
        /*0afa*/ 	.byte	0xff
	.zero		1


	//   ....[156]....
        /*0afc*/ 	.word	0x0000c5e0
        /*0b00*/ 	.word	0x00000054
        /*0b04*/ 	.word	0x00000020
        /*0b08*/ 	.short	0x010a
        /*0b0a*/ 	.byte	0xff
	.zero		1


	//   ....[157]....
        /*0b0c*/ 	.word	0x0000c630
        /*0b10*/ 	.word	0x00000054
        /*0b14*/ 	.word	0x00000020
        /*0b18*/ 	.short	0x010a
        /*0b1a*/ 	.byte	0xff
	.zero		1


	//   ....[158]....
        /*0b1c*/ 	.word	0x0000c680
        /*0b20*/ 	.word	0x00000055
        /*0b24*/ 	.word	0x00000020
        /*0b28*/ 	.short	0x010a
        /*0b2a*/ 	.byte	0xff
	.zero		1


	//   ....[159]....
        /*0b2c*/ 	.word	0x0000c6d0
        /*0b30*/ 	.word	0x00000055
        /*0b34*/ 	.word	0x00000020
        /*0b38*/ 	.short	0x010a
        /*0b3a*/ 	.byte	0xff
	.zero		1


	//   ....[160]....
        /*0b3c*/ 	.word	0x0000c720
        /*0b40*/ 	.word	0x00000055
        /*0b44*/ 	.word	0x00000020
        /*0b48*/ 	.short	0x010a
        /*0b4a*/ 	.byte	0xff
	.zero		1


	//   ....[161]....
        /*0b4c*/ 	.word	0x0000c770
        /*0b50*/ 	.word	0x00000055
        /*0b54*/ 	.word	0x00000020
        /*0b58*/ 	.short	0x010a
        /*0b5a*/ 	.byte	0xff
	.zero		1


	//----- nvinfo : EIATTR_NUM_MBARRIERS
	.align		4
.L_47:
        /*0b5c*/ 	.byte	0x03, 0x38
        /*0b5e*/ 	.short	0x001e


	//----- nvinfo : EIATTR_EXIT_INSTR_OFFSETS
	.align		4
        /*0b60*/ 	.byte	0x04, 0x1c
        /*0b62*/ 	.short	(.L_49 - .L_48)


	//   ....[0]....
.L_48:
        /*0b64*/ 	.word	0x00002ad0


	//   ....[1]....
        /*0b68*/ 	.word	0x00002fc0


	//   ....[2]....
        /*0b6c*/ 	.word	0x00003020


	//   ....[3]....
        /*0b70*/ 	.word	0x00004150


	//   ....[4]....
        /*0b74*/ 	.word	0x000058b0


	//   ....[5]....
        /*0b78*/ 	.word	0x000058f0


	//   ....[6]....
        /*0b7c*/ 	.word	0x0000b8e0


	//   ....[7]....
        /*0b80*/ 	.word	0x0000b960


	//   ....[8]....
        /*0b84*/ 	.word	0x0000b990


	//   ....[9]....
        /*0b88*/ 	.word	0x0000ba00


	//----- nvinfo : EIATTR_MAX_THREADS
	.align		4
.L_49:
        /*0b8c*/ 	.byte	0x04, 0x05
        /*0b8e*/ 	.short	(.L_51 - .L_50)
.L_50:
        /*0b90*/ 	.word	0x00000100
        /*0b94*/ 	.word	0x00000001
        /*0b98*/ 	.word	0x00000001


	//----- nvinfo : EIATTR_CRS_STACK_SIZE
	.align		4
.L_51:
        /*0b9c*/ 	.byte	0x04, 0x1e
        /*0b9e*/ 	.short	(.L_53 - .L_52)
.L_52:
        /*0ba0*/ 	.word	0x00000000


	//----- nvinfo : EIATTR_CBANK_PARAM_SIZE
	.align		4
.L_53:
        /*0ba4*/ 	.byte	0x03, 0x19
        /*0ba6*/ 	.short	0x0800


	//----- nvinfo : EIATTR_PARAM_CBANK
	.align		4
        /*0ba8*/ 	.byte	0x04, 0x0a
        /*0baa*/ 	.short	(.L_55 - .L_54)
	.align		4
.L_54:
        /*0bac*/ 	.word	index@(.nv.constant0._ZN7cutlass13device_kernelINS_4gemm6kernel13GemmUniversalIN4cute5tupleIJiiiiEEENS1_10collective13CollectiveMmaINS1_35MainloopSm100TmaUmmaWarpSpecializedILi2ELi2ELi4ENS5_IJNS4_1CILi1EEENSA_ILi8EEESB_EEEEENS5_IJNSA_ILi64EEENSA_ILi256EEESF_EEENS_10tfloat32_tENS5_IJlSB_lEEESI_SJ_NS4_8TiledMMAINS4_8MMA_AtomIJNS4_17SM100_MMA_TF32_SSISI_SI_fLi64ELi256ELNS4_4UMMA5MajorE0ELSO_0ELNSN_7ScaleInE0ELSP_0EEEEEENS4_6LayoutINS5_IJSB_SB_SB_EEENS5_IJNSA_ILi0EEESU_SU_EEEEENS5_IJNS4_10UnderscoreESX_SX_EEEEENS4_23SM90_TMA_LOAD_MULTICASTENS4_14ComposedLayoutINS4_7SwizzleILi3ELi4ELi3EEENS4_18smem_ptr_flag_bitsILi32EEENSS_INS5_IJSC_NSA_ILi32EEEEEENS5_IJS16_SB_EEEEEEEvNS4_8identityENS4_13SM90_TMA_LOADES1A_vS1B_EENS_8epilogue10collective18CollectiveEpilogueINS1E_23Sm100TmaWarpSpecializedILi4ELi2ELi16ELb1ELb0EEEJSH_NS5_IJNSS_ISF_SB_EENSS_IS16_SB_EEEEESI_SJ_SI_SJ_NS1E_6fusion15FusionCallbacksIS1I_NS1M_17LinearCombinationISI_fSI_fLNS_15FloatRoundStyleE2EEESH_S1L_JEEENS4_5SM1004TMEM4LOAD26SM100_TMEM_LOAD_16dp128b8xES1C_S1A_NS4_17SM75_U32x4_LDSM_NENS4_14SM90_TMA_STOREES1A_NS4_17SM90_U32x4_STSM_NENS4_39AutoVectorizingCopyWithAssumedAlignmentILi128EEEEEEvvEEEEvNT_6ParamsE)
        /*0bb0*/ 	.short	0x0380
        /*0bb2*/ 	.short	0x0800


	//----- nvinfo : EIATTR_SW_WAR
	.align		4
.L_55:
        /*0bb4*/ 	.byte	0x04, 0x36
        /*0bb6*/ 	.short	(.L_57 - .L_56)
.L_56:
        /*0bb8*/ 	.word	0x00000008
.L_57:


//--------------------- .nv.callgraph             --------------------------
	.section	.nv.callgraph,"",@"SHT_CUDA_CALLGRAPH"
	.align	4
	.sectionentsize	8
	.align		4
        /*0000*/ 	.word	0x00000000
	.align		4
        /*0004*/ 	.word	0xffffffff
	.align		4
        /*0008*/ 	.word	index@(_ZN7cutlass13device_kernelINS_4gemm6kernel13GemmUniversalIN4cute5tupleIJiiiiEEENS1_10collective13CollectiveMmaINS1_35MainloopSm100TmaUmmaWarpSpecializedILi2ELi2ELi4ENS5_IJNS4_1CILi1EEENSA_ILi8EEESB_EEEEENS5_IJNSA_ILi64EEENSA_ILi256EEESF_EEENS_10tfloat32_tENS5_IJlSB_lEEESI_SJ_NS4_8TiledMMAINS4_8MMA_AtomIJNS4_17SM100_MMA_TF32_SSISI_SI_fLi64ELi256ELNS4_4UMMA5MajorE0ELSO_0ELNSN_7ScaleInE0ELSP_0EEEEEENS4_6LayoutINS5_IJSB_SB_SB_EEENS5_IJNSA_ILi0EEESU_SU_EEEEENS5_IJNS4_10UnderscoreESX_SX_EEEEENS4_23SM90_TMA_LOAD_MULTICASTENS4_14ComposedLayoutINS4_7SwizzleILi3ELi4ELi3EEENS4_18smem_ptr_flag_bitsILi32EEENSS_INS5_IJSC_NSA_ILi32EEEEEENS5_IJS16_SB_EEEEEEEvNS4_8identityENS4_13SM90_TMA_LOADES1A_vS1B_EENS_8epilogue10collective18CollectiveEpilogueINS1E_23Sm100TmaWarpSpecializedILi4ELi2ELi16ELb1ELb0EEEJSH_NS5_IJNSS_ISF_SB_EENSS_IS16_SB_EEEEESI_SJ_SI_SJ_NS1E_6fusion15FusionCallbacksIS1I_NS1M_17LinearCombinationISI_fSI_fLNS_15FloatRoundStyleE2EEESH_S1L_JEEENS4_5SM1004TMEM4LOAD26SM100_TMEM_LOAD_16dp128b8xES1C_S1A_NS4_17SM75_U32x4_LDSM_NENS4_14SM90_TMA_STOREES1A_NS4_17SM90_U32x4_STSM_NENS4_39AutoVectorizingCopyWithAssumedAlignmentILi128EEEEEEvvEEEEvNT_6ParamsE)
	.align		4
        /*000c*/ 	.word	index@(__assertfail)
	.align		4
        /*0010*/ 	.word	0x00000000
	.align		4
        /*0014*/ 	.word	0xfffffffe
	.align		4
        /*0018*/ 	.word	0x00000000
	.align		4
        /*001c*/ 	.word	0xfffffffd
	.align		4
        /*0020*/ 	.word	0x00000000
	.align		4
        /*0024*/ 	.word	0xfffffffc


//--------------------- .nv.constant4             --------------------------
	.section	.nv.constant4,"a",@progbits
	.align	8
	.align		8
.nv.constant4:
        /*0000*/ 	.dword	__assertfail
	.align		8
        /*0008*/ 	.dword	__unnamed_1
	.align		8
        /*0010*/ 	.dword	__unnamed_2
	.align		8
        /*0018*/ 	.dword	_ZN40_INTERNAL_7896314d_4_k_cu_a80bfd4d_342134cuda3std3__45__cpo5beginE
	.align		8
        /*0020*/ 	.dword	_ZN40_INTERNAL_7896314d_4_k_cu_a80bfd4d_342134cuda3std3__45__cpo3endE
	.align		8
        /*0028*/ 	.dword	_ZN40_INTERNAL_7896314d_4_k_cu_a80bfd4d_342134cuda3std3__45__cpo6cbeginE
	.align		8
        /*0030*/ 	.dword	_ZN40_INTERNAL_7896314d_4_k_cu_a80bfd4d_342134cuda3std3__45__cpo4cendE
	.align		8
        /*0038*/ 	.dword	_ZN40_INTERNAL_7896314d_4_k_cu_a80bfd4d_342134cuda3std3__442_GLOBAL__N__7896314d_4_k_cu_a80bfd4d_342136ignoreE
	.align		8
        /*0040*/ 	.dword	_ZN40_INTERNAL_7896314d_4_k_cu_a80bfd4d_342134cuda3std3__419piecewise_constructE
	.align		8
        /*0048*/ 	.dword	_ZN40_INTERNAL_7896314d_4_k_cu_a80bfd4d_342134cuda3std3__48in_placeE
	.align		8
        /*0050*/ 	.dword	_ZN40_INTERNAL_7896314d_4_k_cu_a80bfd4d_342134cuda3std6ranges3__45__cpo4swapE
	.align		8
        /*0058*/ 	.dword	_ZN40_INTERNAL_7896314d_4_k_cu_a80bfd4d_342134cuda3std6ranges3__45__cpo9iter_moveE
	.align		8
        /*0060*/ 	.dword	_ZN40_INTERNAL_7896314d_4_k_cu_a80bfd4d_342134cute7productE
	.align		8
        /*0068*/ 	.dword	_ZN40_INTERNAL_7896314d_4_k_cu_a80bfd4d_342134cute1_E
	.align		8
        /*0070*/ 	.dword	$str$25
	.align		8
        /*0078*/ 	.dword	$str$26
	.align		8
        /*0080*/ 	.dword	$str$27
	.align		8
        /*0088*/ 	.dword	$str$28


//--------------------- .text._ZN7cutlass13device_kernelINS_4gemm6kernel13GemmUniversalIN4cute5tupleIJiiiiEEENS1_10collective13CollectiveMmaINS1_35MainloopSm100TmaUmmaWarpSpecializedILi2ELi2ELi4ENS5_IJNS4_1CILi1EEENSA_ILi8EEESB_EEEEENS5_IJNSA_ILi64EEENSA_ILi256EEESF_EEENS_10tfloat32_tENS5_IJlSB_lEEESI_SJ_NS4_8TiledMMAINS4_8MMA_AtomIJNS4_17SM100_MMA_TF32_SSISI_SI_fLi64ELi256ELNS4_4UMMA5MajorE0ELSO_0ELNSN_7ScaleInE0ELSP_0EEEEEENS4_6LayoutINS5_IJSB_SB_SB_EEENS5_IJNSA_ILi0EEESU_SU_EEEEENS5_IJNS4_10UnderscoreESX_SX_EEEEENS4_23SM90_TMA_LOAD_MULTICASTENS4_14ComposedLayoutINS4_7SwizzleILi3ELi4ELi3EEENS4_18smem_ptr_flag_bitsILi32EEENSS_INS5_IJSC_NSA_ILi32EEEEEENS5_IJS16_SB_EEEEEEEvNS4_8identityENS4_13SM90_TMA_LOADES1A_vS1B_EENS_8epilogue10collective18CollectiveEpilogueINS1E_23Sm100TmaWarpSpecializedILi4ELi2ELi16ELb1ELb0EEEJSH_NS5_IJNSS_ISF_SB_EENSS_IS16_SB_EEEEESI_SJ_SI_SJ_NS1E_6fusion15FusionCallbacksIS1I_NS1M_17LinearCombinationISI_fSI_fLNS_15FloatRoundStyleE2EEESH_S1L_JEEENS4_5SM1004TMEM4LOAD26SM100_TMEM_LOAD_16dp128b8xES1C_S1A_NS4_17SM75_U32x4_LDSM_NENS4_14SM90_TMA_STOREES1A_NS4_17SM90_U32x4_STSM_NENS4_39AutoVectorizingCopyWithAssumedAlignmentILi128EEEEEEvvEEEEvNT_6ParamsE --------------------------
	.section	.text._ZN7cutlass13device_kernelINS_4gemm6kernel13GemmUniversalIN4cute5tupleIJiiiiEEENS1_10collective13CollectiveMmaINS1_35MainloopSm100TmaUmmaWarpSpecializedILi2ELi2ELi4ENS5_IJNS4_1CILi1EEENSA_ILi8EEESB_EEEEENS5_IJNSA_ILi64EEENSA_ILi256EEESF_EEENS_10tfloat32_tENS5_IJlSB_lEEESI_SJ_NS4_8TiledMMAINS4_8MMA_AtomIJNS4_17SM100_MMA_TF32_SSISI_SI_fLi64ELi256ELNS4_4UMMA5MajorE0ELSO_0ELNSN_7ScaleInE0ELSP_0EEEEEENS4_6LayoutINS5_IJSB_SB_SB_EEENS5_IJNSA_ILi0EEESU_SU_EEEEENS5_IJNS4_10UnderscoreESX_SX_EEEEENS4_23SM90_TMA_LOAD_MULTICASTENS4_14ComposedLayoutINS4_7SwizzleILi3ELi4ELi3EEENS4_18smem_ptr_flag_bitsILi32EEENSS_INS5_IJSC_NSA_ILi32EEEEEENS5_IJS16_SB_EEEEEEEvNS4_8identityENS4_13SM90_TMA_LOADES1A_vS1B_EENS_8epilogue10collective18CollectiveEpilogueINS1E_23Sm100TmaWarpSpecializedILi4ELi2ELi16ELb1ELb0EEEJSH_NS5_IJNSS_ISF_SB_EENSS_IS16_SB_EEEEESI_SJ_SI_SJ_NS1E_6fusion15FusionCallbacksIS1I_NS1M_17LinearCombinationISI_fSI_fLNS_15FloatRoundStyleE2EEESH_S1L_JEEENS4_5SM1004TMEM4LOAD26SM100_TMEM_LOAD_16dp128b8xES1C_S1A_NS4_17SM75_U32x4_LDSM_NENS4_14SM90_TMA_STOREES1A_NS4_17SM90_U32x4_STSM_NENS4_39AutoVectorizingCopyWithAssumedAlignmentILi128EEEEEEvvEEEEvNT_6ParamsE,"ax",@progbits
	.align	128
.text._ZN7cutlass13device_kernelINS_4gemm6kernel13GemmUniversalIN4cute5tupleIJiiiiEEENS1_10collective13CollectiveMmaINS1_35MainloopSm100TmaUmmaWarpSpecializedILi2ELi2ELi4ENS5_IJNS4_1CILi1EEENSA_ILi8EEESB_EEEEENS5_IJNSA_ILi64EEENSA_ILi256EEESF_EEENS_10tfloat32_tENS5_IJlSB_lEEESI_SJ_NS4_8TiledMMAINS4_8MMA_AtomIJNS4_17SM100_MMA_TF32_SSISI_SI_fLi64ELi256ELNS4_4UMMA5MajorE0ELSO_0ELNSN_7ScaleInE0ELSP_0EEEEEENS4_6LayoutINS5_IJSB_SB_SB_EEENS5_IJNSA_ILi0EEESU_SU_EEEEENS5_IJNS4_10UnderscoreESX_SX_EEEEENS4_23SM90_TMA_LOAD_MULTICASTENS4_14ComposedLayoutINS4_7SwizzleILi3ELi4ELi3EEENS4_18smem_ptr_flag_bitsILi32EEENSS_INS5_IJSC_NSA_ILi32EEEEEENS5_IJS16_SB_EEEEEEEvNS4_8identityENS4_13SM90_TMA_LOADES1A_vS1B_EENS_8epilogue10collective18CollectiveEpilogueINS1E_23Sm100TmaWarpSpecializedILi4ELi2ELi16ELb1ELb0EEEJSH_NS5_IJNSS_ISF_SB_EENSS_IS16_SB_EEEEESI_SJ_SI_SJ_NS1E_6fusion15FusionCallbacksIS1I_NS1M_17LinearCombinationISI_fSI_fLNS_15FloatRoundStyleE2EEESH_S1L_JEEENS4_5SM1004TMEM4LOAD26SM100_TMEM_LOAD_16dp128b8xES1C_S1A_NS4_17SM75_U32x4_LDSM_NENS4_14SM90_TMA_STOREES1A_NS4_17SM90_U32x4_STSM_NENS4_39AutoVectorizingCopyWithAssumedAlignmentILi128EEEEEEvvEEEEvNT_6ParamsE:
        .type           _ZN7cutlass13device_kernelINS_4gemm6kernel13GemmUniversalIN4cute5tupleIJiiiiEEENS1_10collective13CollectiveMmaINS1_35MainloopSm100TmaUmmaWarpSpecializedILi2ELi2ELi4ENS5_IJNS4_1CILi1EEENSA_ILi8EEESB_EEEEENS5_IJNSA_ILi64EEENSA_ILi256EEESF_EEENS_10tfloat32_tENS5_IJlSB_lEEESI_SJ_NS4_8TiledMMAINS4_8MMA_AtomIJNS4_17SM100_MMA_TF32_SSISI_SI_fLi64ELi256ELNS4_4UMMA5MajorE0ELSO_0ELNSN_7ScaleInE0ELSP_0EEEEEENS4_6LayoutINS5_IJSB_SB_SB_EEENS5_IJNSA_ILi0EEESU_SU_EEEEENS5_IJNS4_10UnderscoreESX_SX_EEEEENS4_23SM90_TMA_LOAD_MULTICASTENS4_14ComposedLayoutINS4_7SwizzleILi3ELi4ELi3EEENS4_18smem_ptr_flag_bitsILi32EEENSS_INS5_IJSC_NSA_ILi32EEEEEENS5_IJS16_SB_EEEEEEEvNS4_8identityENS4_13SM90_TMA_LOADES1A_vS1B_EENS_8epilogue10collective18CollectiveEpilogueINS1E_23Sm100TmaWarpSpecializedILi4ELi2ELi16ELb1ELb0EEEJSH_NS5_IJNSS_ISF_SB_EENSS_IS16_SB_EEEEESI_SJ_SI_SJ_NS1E_6fusion15FusionCallbacksIS1I_NS1M_17LinearCombinationISI_fSI_fLNS_15FloatRoundStyleE2EEESH_S1L_JEEENS4_5SM1004TMEM4LOAD26SM100_TMEM_LOAD_16dp128b8xES1C_S1A_NS4_17SM75_U32x4_LDSM_NENS4_14SM90_TMA_STOREES1A_NS4_17SM90_U32x4_STSM_NENS4_39AutoVectorizingCopyWithAssumedAlignmentILi128EEEEEEvvEEEEvNT_6ParamsE,@function
        .size           _ZN7cutlass13device_kernelINS_4gemm6kernel13GemmUniversalIN4cute5tupleIJiiiiEEENS1_10collective13CollectiveMmaINS1_35MainloopSm100TmaUmmaWarpSpecializedILi2ELi2ELi4ENS5_IJNS4_1CILi1EEENSA_ILi8EEESB_EEEEENS5_IJNSA_ILi64EEENSA_ILi256EEESF_EEENS_10tfloat32_tENS5_IJlSB_lEEESI_SJ_NS4_8TiledMMAINS4_8MMA_AtomIJNS4_17SM100_MMA_TF32_SSISI_SI_fLi64ELi256ELNS4_4UMMA5MajorE0ELSO_0ELNSN_7ScaleInE0ELSP_0EEEEEENS4_6LayoutINS5_IJSB_SB_SB_EEENS5_IJNSA_ILi0EEESU_SU_EEEEENS5_IJNS4_10UnderscoreESX_SX_EEEEENS4_23SM90_TMA_LOAD_MULTICASTENS4_14ComposedLayoutINS4_7SwizzleILi3ELi4ELi3EEENS4_18smem_ptr_flag_bitsILi32EEENSS_INS5_IJSC_NSA_ILi32EEEEEENS5_IJS16_SB_EEEEEEEvNS4_8identityENS4_13SM90_TMA_LOADES1A_vS1B_EENS_8epilogue10collective18CollectiveEpilogueINS1E_23Sm100TmaWarpSpecializedILi4ELi2ELi16ELb1ELb0EEEJSH_NS5_IJNSS_ISF_SB_EENSS_IS16_SB_EEEEESI_SJ_SI_SJ_NS1E_6fusion15FusionCallbacksIS1I_NS1M_17LinearCombinationISI_fSI_fLNS_15FloatRoundStyleE2EEESH_S1L_JEEENS4_5SM1004TMEM4LOAD26SM100_TMEM_LOAD_16dp128b8xES1C_S1A_NS4_17SM75_U32x4_LDSM_NENS4_14SM90_TMA_STOREES1A_NS4_17SM90_U32x4_STSM_NENS4_39AutoVectorizingCopyWithAssumedAlignmentILi128EEEEEEvvEEEEvNT_6ParamsE,(.L_x_221 - _ZN7cutlass13device_kernelINS_4gemm6kernel13GemmUniversalIN4cute5tupleIJiiiiEEENS1_10collective13CollectiveMmaINS1_35MainloopSm100TmaUmmaWarpSpecializedILi2ELi2ELi4ENS5_IJNS4_1CILi1EEENSA_ILi8EEESB_EEEEENS5_IJNSA_ILi64EEENSA_ILi256EEESF_EEENS_10tfloat32_tENS5_IJlSB_lEEESI_SJ_NS4_8TiledMMAINS4_8MMA_AtomIJNS4_17SM100_MMA_TF32_SSISI_SI_fLi64ELi256ELNS4_4UMMA5MajorE0ELSO_0ELNSN_7ScaleInE0ELSP_0EEEEEENS4_6LayoutINS5_IJSB_SB_SB_EEENS5_IJNSA_ILi0EEESU_SU_EEEEENS5_IJNS4_10UnderscoreESX_SX_EEEEENS4_23SM90_TMA_LOAD_MULTICASTENS4_14ComposedLayoutINS4_7SwizzleILi3ELi4ELi3EEENS4_18smem_ptr_flag_bitsILi32EEENSS_INS5_IJSC_NSA_ILi32EEEEEENS5_IJS16_SB_EEEEEEEvNS4_8identityENS4_13SM90_TMA_LOADES1A_vS1B_EENS_8epilogue10collective18CollectiveEpilogueINS1E_23Sm100TmaWarpSpecializedILi4ELi2ELi16ELb1ELb0EEEJSH_NS5_IJNSS_ISF_SB_EENSS_IS16_SB_EEEEESI_SJ_SI_SJ_NS1E_6fusion15FusionCallbacksIS1I_NS1M_17LinearCombinationISI_fSI_fLNS_15FloatRoundStyleE2EEESH_S1L_JEEENS4_5SM1004TMEM4LOAD26SM100_TMEM_LOAD_16dp128b8xES1C_S1A_NS4_17SM75_U32x4_LDSM_NENS4_14SM90_TMA_STOREES1A_NS4_17SM90_U32x4_STSM_NENS4_39AutoVectorizingCopyWithAssumedAlignmentILi128EEEEEEvvEEEEvNT_6ParamsE)
        .other          _ZN7cutlass13device_kernelINS_4gemm6kernel13GemmUniversalIN4cute5tupleIJiiiiEEENS1_10collective13CollectiveMmaINS1_35MainloopSm100TmaUmmaWarpSpecializedILi2ELi2ELi4ENS5_IJNS4_1CILi1EEENSA_ILi8EEESB_EEEEENS5_IJNSA_ILi64EEENSA_ILi256EEESF_EEENS_10tfloat32_tENS5_IJlSB_lEEESI_SJ_NS4_8TiledMMAINS4_8MMA_AtomIJNS4_17SM100_MMA_TF32_SSISI_SI_fLi64ELi256ELNS4_4UMMA5MajorE0ELSO_0ELNSN_7ScaleInE0ELSP_0EEEEEENS4_6LayoutINS5_IJSB_SB_SB_EEENS5_IJNSA_ILi0EEESU_SU_EEEEENS5_IJNS4_10UnderscoreESX_SX_EEEEENS4_23SM90_TMA_LOAD_MULTICASTENS4_14ComposedLayoutINS4_7SwizzleILi3ELi4ELi3EEENS4_18smem_ptr_flag_bitsILi32EEENSS_INS5_IJSC_NSA_ILi32EEEEEENS5_IJS16_SB_EEEEEEEvNS4_8identityENS4_13SM90_TMA_LOADES1A_vS1B_EENS_8epilogue10collective18CollectiveEpilogueINS1E_23Sm100TmaWarpSpecializedILi4ELi2ELi16ELb1ELb0EEEJSH_NS5_IJNSS_ISF_SB_EENSS_IS16_SB_EEEEESI_SJ_SI_SJ_NS1E_6fusion15FusionCallbacksIS1I_NS1M_17LinearCombinationISI_fSI_fLNS_15FloatRoundStyleE2EEESH_S1L_JEEENS4_5SM1004TMEM4LOAD26SM100_TMEM_LOAD_16dp128b8xES1C_S1A_NS4_17SM75_U32x4_LDSM_NENS4_14SM90_TMA_STOREES1A_NS4_17SM90_U32x4_STSM_NENS4_39AutoVectorizingCopyWithAssumedAlignmentILi128EEEEEEvvEEEEvNT_6ParamsE,@"STO_CUDA_ENTRY STV_DEFAULT"
_ZN7cutlass13device_kernelINS_4gemm6kernel13GemmUniversalIN4cute5tupleIJiiiiEEENS1_10collective13CollectiveMmaINS1_35MainloopSm100TmaUmmaWarpSpecializedILi2ELi2ELi4ENS5_IJNS4_1CILi1EEENSA_ILi8EEESB_EEEEENS5_IJNSA_ILi64EEENSA_ILi256EEESF_EEENS_10tfloat32_tENS5_IJlSB_lEEESI_SJ_NS4_8TiledMMAINS4_8MMA_AtomIJNS4_17SM100_MMA_TF32_SSISI_SI_fLi64ELi256ELNS4_4UMMA5MajorE0ELSO_0ELNSN_7ScaleInE0ELSP_0EEEEEENS4_6LayoutINS5_IJSB_SB_SB_EEENS5_IJNSA_ILi0EEESU_SU_EEEEENS5_IJNS4_10UnderscoreESX_SX_EEEEENS4_23SM90_TMA_LOAD_MULTICASTENS4_14ComposedLayoutINS4_7SwizzleILi3ELi4ELi3EEENS4_18smem_ptr_flag_bitsILi32EEENSS_INS5_IJSC_NSA_ILi32EEEEEENS5_IJS16_SB_EEEEEEEvNS4_8identityENS4_13SM90_TMA_LOADES1A_vS1B_EENS_8epilogue10collective18CollectiveEpilogueINS1E_23Sm100TmaWarpSpecializedILi4ELi2ELi16ELb1ELb0EEEJSH_NS5_IJNSS_ISF_SB_EENSS_IS16_SB_EEEEESI_SJ_SI_SJ_NS1E_6fusion15FusionCallbacksIS1I_NS1M_17LinearCombinationISI_fSI_fLNS_15FloatRoundStyleE2EEESH_S1L_JEEENS4_5SM1004TMEM4LOAD26SM100_TMEM_LOAD_16dp128b8xES1C_S1A_NS4_17SM75_U32x4_LDSM_NENS4_14SM90_TMA_STOREES1A_NS4_17SM90_U32x4_STSM_NENS4_39AutoVectorizingCopyWithAssumedAlignmentILi128EEEEEEvvEEEEvNT_6ParamsE:
[----:B------:R-:W1:Y:S01]  /*0000*/  LDC R1, c[0x0][0x37c] ;  /* 0x0000df00ff017b82 */ /* 0x000e620000000800 */
[----:B------:R-:W2:Y:S01]  /*0010*/  S2R R69, SR_TID.X ;  /* 0x0000000000457919 */ /* 0x000ea20000002100 */
[----:B------:R-:W3:Y:S01]  /*0020*/  LDCU.64 UR8, c[0x0][0x890] ;  /* 0x00011200ff0877ac */ /* 0x000ee20008000a00 */
[----:B------:R-:W-:Y:S02]  /*0030*/  PRMT R57, RZ, 0x7610, R57 ;  /* 0x00007610ff397816 */ /* 0x000fe40000000039 */
[----:B------:R-:W-:Y:S01]  /*0040*/  ELECT P3, URZ, PT ;  /* 0x0000000000ff782f */ /* 0x000fe20003860000 */
[----:B---3--:R-:W-:-:S04]  /*0050*/  UISETP.NE.U32.AND UP0, UPT, UR8, URZ, UPT ;  /* 0x000000ff0800728c */ /* 0x008fc8000bf05070 */
[----:B------:R-:W-:Y:S01]  /*0060*/  UISETP.NE.AND.EX UP0, UPT, UR9, URZ, UPT, UP0 ;  /* 0x000000ff0900728c */ /* 0x000fe2000bf05300 */
[----:B--2---:R-:W-:-:S05]  /*0070*/  SHF.R.U32.HI R58, RZ, 0x5, R69 ;  /* 0x00000005ff3a7819 */ /* 0x004fca0000011645 */
[----:B------:R-:W2:Y:S02]  /*0080*/  SHFL.IDX PT, R0, R58, RZ, 0x1f ;  /* 0x00001fff3a007589 */ /* 0x000ea400000e0000 */
[----:B--2---:R-:W-:Y:S01]  /*0090*/  R2UR UR17, R0 ;  /* 0x00000000001172ca */ /* 0x004fe200000e0000 */
[----:B-1----:R-:W-:-:S14]  /*00a0*/  BRA.U UP0, `(.L_x_0) ;  /* 0x0000000100307547 */ /* 0x002fdc000b800000 */
[----:B------:R-:W1:Y:S02]  /*00b0*/  LDCU.64 UR4, c[0x0][0x888] ;  /* 0x00011100ff0477ac */ /* 0x000e640008000a00 */
[----:B-1----:R-:W-:-:S04]  /*00c0*/  UISETP.NE.U32.AND UP0, UPT, UR4, URZ, UPT ;  /* 0x000000ff0400728c */ /* 0x002fc8000bf05070 */
[----:B------:R-:W-:-:S09]  /*00d0*/  UISETP.NE.AND.EX UP0, UPT, UR5, URZ, UPT, UP0 ;  /* 0x000000ff0500728c */ /* 0x000fd2000bf05300 */
[----:B------:R-:W-:Y:S05]  /*00e0*/  BRA.U !UP0, `(.L_x_1) ;  /* 0x0000000108147547 */ /* 0x000fea000b800000 */
[----:B------:R-:W1:Y:S01]  /*00f0*/  LDC.64 R2, c[0x0][0x888] ;  /* 0x00022200ff027b82 */ /* 0x000e620000000a00 */
[----:B------:R-:W1:Y:S02]  /*0100*/  LDCU.64 UR4, c[0x0][0x358] ;  /* 0x00006b00ff0477ac */ /* 0x000e640008000a00 */
[----:B-1----:R1:W5:Y:S01]  /*0110*/  LDG.E R27, desc[UR4][R2.64] ;  /* 0x00000004021b7981 */ /* 0x002362000c1e1900 */
[----:B------:R-:W-:Y:S01]  /*0120*/  HFMA2 R57, -RZ, RZ, 0, 5.9604644775390625e-08 ;  /* 0x00000001ff397431 */ /* 0x000fe200000001ff */
[----:B------:R-:W-:Y:S05]  /*0130*/  BRA `(.L_x_0) ;  /* 0x00000000000c7947 */ /* 0x000fea0003800000 */
.L_x_1:
[----:B------:R-:W1:Y:S01]  /*0140*/  LDCU UR4, c[0x0][0x880] ;  /* 0x00011000ff0477ac */ /* 0x000e620008000800 */
[----:B------:R-:W-:Y:S01]  /*0150*/  HFMA2 R57, -RZ, RZ, 0, 5.9604644775390625e-08 ;  /* 0x00000001ff397431 */ /* 0x000fe200000001ff */
[----:B-1----:R-:W-:-:S07]  /*0160*/  MOV R27, UR4 ;  /* 0x00000004001b7c02 */ /* 0x002fce0008000f00 */
.L_x_0:
[----:B------:R-:W2:Y:S02]  /*0170*/  LDCU.64 UR4, c[0x0][0x8b0] ;  /* 0x00011600ff0477ac */ /* 0x000ea40008000a00 */
[----:B--2---:R-:W-:-:S04]  /*0180*/  UISETP.NE.U32.AND UP0, UPT, UR4, URZ, UPT ;  /* 0x000000ff0400728c */ /* 0x004fc8000bf05070 */
[----:B------:R-:W-:-:S09]  /*0190*/  UISETP.NE.AND.EX UP0, UPT, UR5, URZ, UPT, UP0 ;  /* 0x000000ff0500728c */ /* 0x000fd2000bf05300 */
[----:B------:R-:W-:Y:S05]  /*01a0*/  BRA.U UP0, `(.L_x_2) ;  /* 0x0000000100287547 */ /* 0x000fea000b800000 */
[----:B------:R-:W2:Y:S02]  /*01b0*/  LDCU.64 UR4, c[0x0][0x8a8] ;  /* 0x00011500ff0477ac */ /* 0x000ea40008000a00 */
[----:B--2---:R-:W-:-:S04]  /*01c0*/  UISETP.NE.U32.AND UP0, UPT, UR4, URZ, UPT ;  /* 0x000000ff0400728c */ /* 0x004fc8000bf05070 */
[----:B------:R-:W-:-:S09]  /*01d0*/  UISETP.NE.AND.EX UP0, UPT, UR5, URZ, UPT, UP0 ;  /* 0x000000ff0500728c */ /* 0x000fd2000bf05300 */
[----:B------:R-:W-:Y:S05]  /*01e0*/  BRA.U !UP0, `(.L_x_3) ;  /* 0x0000000108107547 */ /* 0x000fea000b800000 */
[----:B------:R-:W2:Y:S01]  /*01f0*/  LDC.64 R24, c[0x0][0x8a8] ;  /* 0x00022a00ff187b82 */ /* 0x000ea20000000a00 */
[----:B------:R-:W2:Y:S02]  /*0200*/  LDCU.64 UR4, c[0x0][0x358] ;  /* 0x00006b00ff0477ac */ /* 0x000ea40008000a00 */
[----:B--2---:R2:W5:Y:S01]  /*0210*/  LDG.E R24, desc[UR4][R24.64] ;  /* 0x0000000418187981 */ /* 0x004562000c1e1900 */
[----:B------:R-:W-:Y:S05]  /*0220*/  BRA `(.L_x_2) ;  /* 0x0000000000087947 */ /* 0x000fea0003800000 */
.L_x_3:
[----:B------:R-:W2:Y:S02]  /*0230*/  LDCU UR4, c[0x0][0x8a0] ;  /* 0x00011400ff0477ac */ /* 0x000ea40008000800 */
[----:B--2---:R-:W-:Y:S02]  /*0240*/  MOV R24, UR4 ;  /* 0x0000000400187c02 */ /* 0x004fe40008000f00 */
.L_x_2:
[----:B------:R-:W-:Y:S01]  /*0250*/  IMAD.U32 R0, RZ, RZ, UR17 ;  /* 0x00000011ff007e24 */ /* 0x000fe2000f8e00ff */
[----:B------:R-:W-:Y:S04]  /*0260*/  BSSY.RECONVERGENT B0, `(.L_x_4) ;  /* 0x000000c000007945 */ /* 0x000fe80003800200 */
[C---:B------:R-:W-:Y:S02]  /*0270*/  ISETP.NE.OR P1, PT, R0.reuse, 0x1, !P3 ;  /* 0x000000010000780c */ /* 0x040fe40005f25670 */
[----:B------:R-:W-:-:S11]  /*0280*/  ISETP.NE.OR P0, PT, R0, 0x3, !P3 ;  /* 0x000000030000780c */ /* 0x000fd60005f05670 */
[----:B------:R-:W-:Y:S05]  /*0290*/  @P1 BRA `(.L_x_5) ;  /* 0x0000000000201947 */ /* 0x000fea0003800000 */
[----:B------:R-:W3:Y:S02]  /*02a0*/  LDCU.64 UR4, c[0x0][0x348] ;  /* 0x00006900ff0477ac */ /* 0x000ee40008000a00 */
[----:B---3--:R-:W-:Y:S02]  /*02b0*/  UIADD3 UR6, UP1, UPT, UR4, 0x80, URZ ;  /* 0x0000008004067890 */ /* 0x008fe4000ff3e0ff */
[----:B------:R-:W-:Y:S02]  /*02c0*/  UIADD3 UR4, UP0, UPT, UR4, 0x180, URZ ;  /* 0x0000018004047890 */ /* 0x000fe4000ff1e0ff */
[----:B------:R-:W-:Y:S02]  /*02d0*/  UIADD3.X UR7, UPT, UPT, URZ, UR5, URZ, UP1, !UPT ;  /* 0x00000005ff077290 */ /* 0x000fe40008ffe4ff */
[----:B------:R-:W-:-:S07]  /*02e0*/  UIADD3.X UR5, UPT, UPT, URZ, UR5, URZ, UP0, !UPT ;  /* 0x00000005ff057290 */ /* 0x000fce00087fe4ff */
[----:B------:R3:W-:Y:S02]  /*02f0*/  UTMACCTL.PF [UR6] ;  /* 0x00000000060079b9 */ /* 0x0007e40008040000 */
[----:B------:R3:W-:Y:S02]  /*0300*/  UTMACCTL.PF [UR4] ;  /* 0x00000000040079b9 */ /* 0x0007e40008040000 */
[----:B---3--:R-:W-:Y:S01]  /*0310*/  NOP ;  /* 0x0000000000007918 */ /* 0x008fe20000000000 */
.L_x_5:
[----:B------:R-:W-:Y:S05]  /*0320*/  BSYNC.RECONVERGENT B0 ;  /* 0x0000000000007941 */ /* 0x000fea0003800200 */
.L_x_4:
[----:B------:R-:W-:Y:S04]  /*0330*/  BSSY.RECONVERGENT B0, `(.L_x_6) ;  /* 0x000000a000007945 */ /* 0x000fe80003800200 */
        /* <DEDUP_REMOVED lines=9> */
.L_x_7:
[----:B------:R-:W-:Y:S05]  /*03d0*/  BSYNC.RECONVERGENT B0 ;  /* 0x0000000000007941 */ /* 0x000fea0003800200 */
.L_x_6:
[----:B------:R-:W3:Y:S01]  /*03e0*/  LDCU.64 UR4, c[0x0][0x888] ;  /* 0x00011100ff0477ac */ /* 0x000ee20008000a00 */
[----:B------:R-:W-:Y:S02]  /*03f0*/  UISETP.EQ.U32.AND UP1, UPT, UR8, URZ, UPT ;  /* 0x000000ff0800728c */ /* 0x000fe4000bf22070 */
[----:B------:R-:W-:Y:S02]  /*0400*/  UPLOP3.LUT UP3, UPT, UPT, UPT, UPT, 0x80, 0x8 ;  /* 0x000000000008789c */ /* 0x000fe40003f6f070 */
[----:B---3--:R-:W-:-:S04]  /*0410*/  UISETP.NE.U32.AND UP0, UPT, UR4, URZ, UPT ;  /* 0x000000ff0400728c */ /* 0x008fc8000bf05070 */
[----:B------:R-:W-:-:S04]  /*0420*/  UISETP.NE.AND.EX UP0, UPT, UR5, URZ, UPT, UP0 ;  /* 0x000000ff0500728c */ /* 0x000fc8000bf05300 */
[----:B------:R-:W-:-:S04]  /*0430*/  UISETP.EQ.OR.EX UP2, UPT, UR9, URZ, !UP0, UP1 ;  /* 0x000000ff0900728c */ /* 0x000fc8000c742710 */
[----:B------:R-:W-:-:S06]  /*0440*/  UP2UR UR4, UPR, URZ, 0x4 ;  /* 0x00000004ff047883 */ /* 0x000fcc0008000000 */
[----:B------:R-:W-:Y:S01]  /*0450*/  MOV R61, UR4 ;  /* 0x00000004003d7c02 */ /* 0x000fe20008000f00 */
[----:B------:R-:W-:Y:S06]  /*0460*/  BRA.U !UP2, `(.L_x_8) ;  /* 0x000000010a207547 */ /* 0x000fec000b800000 */
[----:B------:R-:W-:Y:S01]  /*0470*/  UISETP.NE.U32.AND UP1, UPT, UR8, URZ, UPT ;  /* 0x000000ff0800728c */ /* 0x000fe2000bf25070 */
[----:B-----5:R-:W-:Y:S01]  /*0480*/  FSETP.NEU.AND P0, PT, R27, RZ, PT ;  /* 0x000000ff1b00720b */ /* 0x020fe20003f0d000 */
[----:B------:R-:W-:Y:S02]  /*0490*/  USEL UR4, URZ, 0xffffffff, UP0 ;  /* 0xffffffffff047887 */ /* 0x000fe40008000000 */
[----:B------:R-:W-:-:S10]  /*04a0*/  UISETP.NE.AND.EX UP1, UPT, UR9, URZ, UPT, UP1 ;  /* 0x000000ff0900728c */ /* 0x000fd4000bf25310 */
[----:B------:R-:W-:Y:S01]  /*04b0*/  VOTEU.ANY UP0, P0 ;  /* 0x0000000000ff7886 */ /* 0x000fe20000000100 */
[----:B------:R-:W-:-:S04]  /*04c0*/  @!UP1 USEL UR4, URZ, 0xffffffff, UP0 ;  /* 0xffffffffff049887 */ /* 0x000fc80008000000 */
[----:B------:R-:W-:-:S04]  /*04d0*/  ULOP3.LUT UR4, UR4, 0x1, URZ, 0xc0, !UPT ;  /* 0x0000000104047892 */ /* 0x000fc8000f8ec0ff */
[----:B------:R-:W-:-:S11]  /*04e0*/  UISETP.NE.U32.AND UP3, UPT, UR4, 0x1, UPT ;  /* 0x000000010400788c */ /* 0x000fd6000bf65070 */
.L_x_8:
[----:B-1----:R-:W1:Y:S01]  /*04f0*/  SHFL.IDX PT, R2, R58, RZ, 0x1f ;  /* 0x00001fff3a027589 */ /* 0x002e6200000e0000 */
[----:B------:R-:W-:-:S04]  /*0500*/  UISETP.NE.AND UP0, UPT, UR17, 0x2, UPT ;  /* 0x000000021100788c */ /* 0x000fc8000bf05270 */
[----:B------:R-:W-:Y:S01]  /*0510*/  USEL UR46, URZ, 0x1, UP0 ;  /* 0x00000001ff2e7887 */ /* 0x000fe20008000000 */
[----:B-1----:R-:W-:-:S13]  /*0520*/  ISETP.NE.AND P0, PT, R2, RZ, PT ;  /* 0x000000ff0200720c */ /* 0x002fda0003f05270 */
[----:B------:R-:W-:Y:S05]  /*0530*/  @P0 BRA `(.L_x_9) ;  /* 0x0000000000480947 */ /* 0x000fea0003800000 */
[----:B------:R-:W1:Y:S01]  /*0540*/  S2UR UR4, SR_CgaCtaId ;  /* 0x00000000000479c3 */ /* 0x000e620000008800 */
[----:B------:R-:W-:Y:S01]  /*0550*/  UMOV UR5, 0x400 ;  /* 0x0000040000057882 */ /* 0x000fe20000000000 */
[----:B------:R-:W-:Y:S01]  /*0560*/  UMOV UR8, 0x1 ;  /* 0x0000000100087882 */ /* 0x000fe20000000000 */
[----:B------:R-:W-:Y:S01]  /*0570*/  UMOV UR6, 0x8 ;  /* 0x0000000800067882 */ /* 0x000fe20000000000 */
[----:B------:R-:W-:-:S04]  /*0580*/  UIADD3 UR8, UPT, UPT, -UR8, 0x100000, URZ ;  /* 0x0010000008087890 */ /* 0x000fc8000fffe1ff */
[----:B------:R-:W-:Y:S02]  /*0590*/  USHF.L.U32 UR9, UR8, 0xb, URZ ;  /* 0x0000000b08097899 */ /* 0x000fe400080006ff */
[----:B------:R-:W-:Y:S02]  /*05a0*/  USHF.L.U32 UR8, UR8, 0x1, URZ ;  /* 0x0000000108087899 */ /* 0x000fe400080006ff */
[----:B------:R-:W-:-:S04]  /*05b0*/  UIADD3 UR6, UPT, UPT, -UR6, 0x100000, URZ ;  /* 0x0010000006067890 */ /* 0x000fc8000fffe1ff */
[----:B------:R-:W-:Y:S02]  /*05c0*/  USHF.L.U32 UR7, UR6, 0xb, URZ ;  /* 0x0000000b06077899 */ /* 0x000fe400080006ff */
[----:B------:R-:W-:Y:S01]  /*05d0*/  USHF.L.U32 UR6, UR6, 0x1, URZ ;  /* 0x0000000106067899 */ /* 0x000fe200080006ff */
[----:B------:R-:W-:Y:S01]  /*05e0*/  ELECT P0, URZ, PT ;  /* 0x0000000000ff782f */ /* 0x000fe20003800000 */
[----:B-1----:R-:W-:Y:S01]  /*05f0*/  ULEA UR4, UR4, UR5, 0x18 ;  /* 0x0000000504047291 */ /* 0x002fe2000f8ec0ff */
[----:B------:R-:W1:Y:S11]  /*0600*/  FENCE.VIEW.ASYNC.S ;  /* 0x00000000000073c6 */ /* 0x000e760000000000 */
[----:B-1----:R1:W3:Y:S01]  /*0610*/  SYNCS.EXCH.64 URZ, [UR4], UR8 ;  /* 0x0000000804ff75b2 */ /* 0x0022e20008000100 */
[----:B------:R1:W4:Y:S01]  /*0620*/  SYNCS.EXCH.64 URZ, [UR4+0x10], UR6 ;  /* 0x0000100604ff75b2 */ /* 0x0003220008000100 */
[----:B------:R1:W1:Y:S01]  /*0630*/  SYNCS.EXCH.64 URZ, [UR4+0x8], UR8 ;  /* 0x0000080804ff75b2 */ /* 0x0002620008000100 */
[----:B------:R1:W1:Y:S01]  /*0640*/  SYNCS.EXCH.64 URZ, [UR4+0x18], UR6 ;  /* 0x0000180604ff75b2 */ /* 0x0002620008000100 */
[----:B------:R-:W-:Y:S01]  /*0650*/  NOP ;  /* 0x0000000000007918 */ /* 0x000fe20000000000 */
.L_x_9:
[----:B------:R-:W2:Y:S01]  /*0660*/  SHFL.IDX PT, R2, R58, RZ, 0x1f ;  /* 0x00001fff3a027589 */ /* 0x000ea200000e0000 */
[----:B------:R-:W-:Y:S01]  /*0670*/  NOP ;  /* 0x0000000000007918 */ /* 0x000fe20000000000 */
[----:B--2---:R-:W-:-:S13]  /*0680*/  ISETP.NE.AND P0, PT, R2, 0x1, PT ;  /* 0x000000010200780c */ /* 0x004fda0003f05270 */
[----:B------:R-:W-:Y:S05]  /*0690*/  @P0 BRA `(.L_x_10) ;  /* 0x0000000000580947 */ /* 0x000fea0003800000 */
[----:B-1----:R-:W1:Y:S01]  /*06a0*/  S2UR UR4, SR_CgaCtaId ;  /* 0x00000000000479c3 */ /* 0x002e620000008800 */
        /* <DEDUP_REMOVED lines=12> */
[----:B-1----:R2:W1:Y:S01]  /*0770*/  SYNCS.EXCH.64 URZ, [UR4+0x20], UR8 ;  /* 0x0000200804ff75b2 */ /* 0x0024620008000100 */
[----:B------:R2:W1:Y:S01]  /*0780*/  SYNCS.EXCH.64 URZ, [UR4+0x40], UR6 ;  /* 0x0000400604ff75b2 */ /* 0x0004620008000100 */
[----:B------:R2:W1:Y:S01]  /*0790*/  SYNCS.EXCH.64 URZ, [UR4+0x28], UR8 ;  /* 0x0000280804ff75b2 */ /* 0x0004620008000100 */
[----:B------:R2:W1:Y:S01]  /*07a0*/  SYNCS.EXCH.64 URZ, [UR4+0x48], UR6 ;  /* 0x0000480604ff75b2 */ /* 0x0004620008000100 */
[----:B------:R2:W1:Y:S01]  /*07b0*/  SYNCS.EXCH.64 URZ, [UR4+0x30], UR8 ;  /* 0x0000300804ff75b2 */ /* 0x0004620008000100 */
[----:B------:R2:W1:Y:S01]  /*07c0*/  SYNCS.EXCH.64 URZ, [UR4+0x50], UR6 ;  /* 0x0000500604ff75b2 */ /* 0x0004620008000100 */
[----:B------:R2:W1:Y:S01]  /*07d0*/  SYNCS.EXCH.64 URZ, [UR4+0x38], UR8 ;  /* 0x0000380804ff75b2 */ /* 0x0004620008000100 */
[----:B------:R2:W1:Y:S02]  /*07e0*/  SYNCS.EXCH.64 URZ, [UR4+0x58], UR6 ;  /* 0x0000580604ff75b2 */ /* 0x0004640008000100 */
[----:B--2---:R-:W-:Y:S01]  /*07f0*/  NOP ;  /* 0x0000000000007918 */ /* 0x004fe20000000000 */
.L_x_10:
[----:B------:R-:W2:Y:S01]  /*0800*/  SHFL.IDX PT, R2, R58, RZ, 0x1f ;  /* 0x00001fff3a027589 */ /* 0x000ea200000e0000 */
[----:B------:R-:W-:Y:S01]  /*0810*/  NOP ;  /* 0x0000000000007918 */ /* 0x000fe20000000000 */
[----:B--2---:R-:W-:-:S13]  /*0820*/  ISETP.NE.AND P0, PT, R2, 0x3, PT ;  /* 0x000000030200780c */ /* 0x004fda0003f05270 */
[----:B------:R-:W-:Y:S05]  /*0830*/  @P0 BRA `(.L_x_11) ;  /* 0x0000000000300947 */ /* 0x000fea0003800000 */
[----:B-1----:R-:W1:Y:S01]  /*0840*/  S2UR UR4, SR_CgaCtaId ;  /* 0x00000000000479c3 */ /* 0x002e620000008800 */
[----:B------:R-:W-:Y:S01]  /*0850*/  UMOV UR6, 0x400 ;  /* 0x0000040000067882 */ /* 0x000fe20000000000 */
[----:B------:R-:W-:Y:S01]  /*0860*/  UMOV UR5, 0x20 ;  /* 0x0000002000057882 */ /* 0x000fe20000000000 */
[----:B------:R-:W-:Y:S01]  /*0870*/  ELECT P0, URZ, PT ;  /* 0x0000000000ff782f */ /* 0x000fe20003800000 */
[----:B-1----:R-:W-:Y:S02]  /*0880*/  ULEA UR6, UR4, UR6, 0x18 ;  /* 0x0000000604067291 */ /* 0x002fe4000f8ec0ff */
[----:B------:R-:W-:-:S04]  /*0890*/  UIADD3 UR4, UPT, UPT, -UR5, 0x100000, URZ ;  /* 0x0010000005047890 */ /* 0x000fc8000fffe1ff */
[----:B------:R-:W-:Y:S02]  /*08a0*/  USHF.L.U32 UR5, UR4, 0xb, URZ ;  /* 0x0000000b04057899 */ /* 0x000fe400080006ff */
[----:B------:R-:W-:Y:S01]  /*08b0*/  USHF.L.U32 UR4, UR4, 0x1, URZ ;  /* 0x0000000104047899 */ /* 0x000fe200080006ff */
[----:B------:R-:W1:Y:S11]  /*08c0*/  FENCE.VIEW.ASYNC.S ;  /* 0x00000000000073c6 */ /* 0x000e760000000000 */
[----:B-1----:R2:W1:Y:S01]  /*08d0*/  SYNCS.EXCH.64 URZ, [UR6+0x60], UR4 ;  /* 0x0000600406ff75b2 */ /* 0x0024620008000100 */
[----:B------:R2:W1:Y:S02]  /*08e0*/  SYNCS.EXCH.64 URZ, [UR6+0x68], UR4 ;  /* 0x0000680406ff75b2 */ /* 0x0004640008000100 */
[----:B--2---:R-:W-:Y:S01]  /*08f0*/  NOP ;  /* 0x0000000000007918 */ /* 0x004fe20000000000 */
.L_x_11:
[----:B------:R-:W2:Y:S01]  /*0900*/  SHFL.IDX PT, R2, R58, RZ, 0x1f ;  /* 0x00001fff3a027589 */ /* 0x000ea200000e0000 */
[----:B------:R-:W-:Y:S01]  /*0910*/  NOP ;  /* 0x0000000000007918 */ /* 0x000fe20000000000 */
[----:B--2---:R-:W-:-:S13]  /*0920*/  ISETP.NE.AND P0, PT, R2, 0x4, PT ;  /* 0x000000040200780c */ /* 0x004fda0003f05270 */
[----:B------:R-:W-:Y:S05]  /*0930*/  @P0 BRA `(.L_x_12) ;  /* 0x00000000004c0947 */ /* 0x000fea0003800000 */
[----:B-1----:R-:W1:Y:S01]  /*0940*/  S2UR UR6, SR_CgaCtaId ;  /* 0x00000000000679c3 */ /* 0x002e620000008800 */
[----:B------:R-:W-:Y:S01]  /*0950*/  UMOV UR4, 0x720 ;  /* 0x0000072000047882 */ /* 0x000fe20000000000 */
[----:B------:R-:W-:Y:S01]  /*0960*/  UMOV UR5, 0x400 ;  /* 0x0000040000057882 */ /* 0x000fe20000000000 */
[----:B------:R-:W-:Y:S01]  /*0970*/  USEL UR4, UR4, 0x620, UP3 ;  /* 0x0000062004047887 */ /* 0x000fe20009800000 */
[----:B------:R-:W-:Y:S01]  /*0980*/  UMOV UR8, 0x1 ;  /* 0x0000000100087882 */ /* 0x000fe20000000000 */
[----:B------:R-:W-:Y:S01]  /*0990*/  ELECT P0, URZ, PT ;  /* 0x0000000000ff782f */ /* 0x000fe20003800000 */
[----:B------:R-:W-:-:S04]  /*09a0*/  UIADD3 UR8, UPT, UPT, -UR8, 0x100000, URZ ;  /* 0x0010000008087890 */ /* 0x000fc8000fffe1ff */
[----:B------:R-:W-:Y:S02]  /*09b0*/  USHF.L.U32 UR9, UR8, 0xb, URZ ;  /* 0x0000000b08097899 */ /* 0x000fe400080006ff */
[----:B------:R-:W-:Y:S02]  /*09c0*/  USHF.L.U32 UR8, UR8, 0x1, URZ ;  /* 0x0000000108087899 */ /* 0x000fe400080006ff */
[----:B-1----:R-:W-:Y:S02]  /*09d0*/  ULEA UR6, UR6, UR5, 0x18 ;  /* 0x0000000506067291 */ /* 0x002fe4000f8ec0ff */
[----:B------:R-:W-:-:S04]  /*09e0*/  UIADD3 UR4, UPT, UPT, -UR4, 0x100000, URZ ;  /* 0x0010000004047890 */ /* 0x000fc8000fffe1ff */
[----:B------:R-:W-:Y:S02]  /*09f0*/  USHF.L.U32 UR5, UR4, 0xb, URZ ;  /* 0x0000000b04057899 */ /* 0x000fe400080006ff */
[----:B------:R-:W-:Y:S01]  /*0a00*/  USHF.L.U32 UR4, UR4, 0x1, URZ ;  /* 0x0000000104047899 */ /* 0x000fe200080006ff */
[----:B------:R-:W1:Y:S03]  /*0a10*/  FENCE.VIEW.ASYNC.S ;  /* 0x00000000000073c6 */ /* 0x000e660000000000 */
[----:B-1----:R2:W1:Y:S08]  /*0a20*/  SYNCS.EXCH.64 URZ, [UR6+0x70], UR8 ;  /* 0x0000700806ff75b2 */ /* 0x0024700008000100 */
[----:B------:R2:W1:Y:S01]  /*0a30*/  SYNCS.EXCH.64 URZ, [UR6+0x80], UR4 ;  /* 0x0000800406ff75b2 */ /* 0x0004620008000100 */
[----:B------:R2:W1:Y:S01]  /*0a40*/  SYNCS.EXCH.64 URZ, [UR6+0x78], UR8 ;  /* 0x0000780806ff75b2 */ /* 0x0004620008000100 */
[----:B------:R2:W1:Y:S02]  /*0a50*/  SYNCS.EXCH.64 URZ, [UR6+0x88], UR4 ;  /* 0x0000880406ff75b2 */ /* 0x0004640008000100 */
[----:B--2---:R-:W-:Y:S01]  /*0a60*/  NOP ;  /* 0x0000000000007918 */ /* 0x004fe20000000000 */
.L_x_12:
        /* <DEDUP_REMOVED lines=26> */
.L_x_13:
[----:B------:R-:W2:Y:S01]  /*0c10*/  SHFL.IDX PT, R2, R58, RZ, 0x1f ;  /* 0x00001fff3a027589 */ /* 0x000ea200000e0000 */
[----:B------:R-:W1:Y:S01]  /*0c20*/  S2UR UR52, SR_CgaCtaId ;  /* 0x00000000003479c3 */ /* 0x000e620000008800 */
[----:B------:R-:W-:Y:S01]  /*0c30*/  NOP ;  /* 0x0000000000007918 */ /* 0x000fe20000000000 */
[----:B--2---:R-:W-:-:S13]  /*0c40*/  ISETP.NE.AND P0, PT, R2, 0x3, PT ;  /* 0x000000030200780c */ /* 0x004fda0003f05270 */
[----:B-1----:R-:W-:Y:S05]  /*0c50*/  @P0 BRA `(.L_x_14) ;  /* 0x0000000000340947 */ /* 0x002fea0003800000 */
[----:B------:R-:W-:Y:S01]  /*0c60*/  UMOV UR4, 0x400 ;  /* 0x0000040000047882 */ /* 0x000fe20000000000 */
[----:B------:R-:W-:Y:S01]  /*0c70*/  UMOV UR6, 0x20 ;  /* 0x0000002000067882 */ /* 0x000fe20000000000 */
[----:B------:R-:W-:Y:S02]  /*0c80*/  ULEA UR4, UR52, UR4, 0x18 ;  /* 0x0000000434047291 */ /* 0x000fe4000f8ec0ff */
[----:B------:R-:W-:-:S04]  /*0c90*/  UIADD3 UR6, UPT, UPT, -UR6, 0x100000, URZ ;  /* 0x0010000006067890 */ /* 0x000fc8000fffe1ff */
[----:B------:R-:W-:Y:S02]  /*0ca0*/  USHF.L.U32 UR7, UR6, 0xb, URZ ;  /* 0x0000000b06077899 */ /* 0x000fe400080006ff */
[----:B------:R-:W-:Y:S01]  /*0cb0*/  USHF.L.U32 UR6, UR6, 0x1, URZ ;  /* 0x0000000106067899 */ /* 0x000fe200080006ff */
[----:B------:R-:W-:Y:S01]  /*0cc0*/  ELECT P0, URZ, PT ;  /* 0x0000000000ff782f */ /* 0x000fe20003800000 */
[----:B------:R-:W1:Y:S10]  /*0cd0*/  FENCE.VIEW.ASYNC.S ;  /* 0x00000000000073c6 */ /* 0x000e740000000000 */
[----:B-1----:R1:W2:Y:S01]  /*0ce0*/  SYNCS.EXCH.64 URZ, [UR4+0xd0], UR6 ;  /* 0x0000d00604ff75b2 */ /* 0x0022a20008000100 */
[----:B------:R1:W1:Y:S01]  /*0cf0*/  SYNCS.EXCH.64 URZ, [UR4+0xe0], UR6 ;  /* 0x0000e00604ff75b2 */ /* 0x0002620008000100 */
[----:B------:R1:W1:Y:S01]  /*0d00*/  SYNCS.EXCH.64 URZ, [UR4+0xd8], UR6 ;  /* 0x0000d80604ff75b2 */ /* 0x0002620008000100 */
[----:B------:R1:W1:Y:S01]  /*0d10*/  SYNCS.EXCH.64 URZ, [UR4+0xe8], UR6 ;  /* 0x0000e80604ff75b2 */ /* 0x0002620008000100 */
[----:B------:R-:W-:Y:S01]  /*0d20*/  NOP ;  /* 0x0000000000007918 */ /* 0x000fe20000000000 */
.L_x_14:
[----:B-1----:R-:W1:Y:S01]  /*0d30*/  LDCU UR4, c[0x0][0x36c] ;  /* 0x00006d80ff0477ac */ /* 0x002e620008000800 */
[----:B------:R-:W-:Y:S01]  /*0d40*/  ISETP.NE.OR P3, PT, R0, 0x2, !P3 ;  /* 0x000000020000780c */ /* 0x000fe20005f65670 */
[----:B------:R-:W-:Y:S01]  /*0d50*/  NOP ;  /* 0x0000000000007918 */ /* 0x000fe20000000000 */
[----:B------:R-:W-:Y:S01]  /*0d60*/  LOP3.LUT R0, R69, 0x1f, RZ, 0xc0, !PT ;  /* 0x0000001f45007812 */ /* 0x000fe200078ec0ff */
[----:B------:R-:W-:Y:S02]  /*0d70*/  UISETP.NE.AND UP4, UPT, UR17, URZ, UPT ;  /* 0x000000ff1100728c */ /* 0x000fe4000bf85270 */
[----:B-1----:R-:W-:-:S09]  /*0d80*/  UISETP.EQ.U32.AND UP5, UPT, UR4, 0x1, UPT ;  /* 0x000000010400788c */ /* 0x002fd2000bfa2070 */
[----:B------:R-:W-:Y:S05]  /*0d90*/  BRA.U !UP5, `(.L_x_15) ;  /* 0x000000010d087547 */ /* 0x000fea000b800000 */
[----:B--234-:R-:W-:Y:S01]  /*0da0*/  UCGABAR_ARV ;  /* 0x00000000000079c7 */ /* 0x01cfe20008000000 */
[----:B------:R-:W-:Y:S05]  /*0db0*/  BRA `(.L_x_16) ;  /* 0x0000000000047947 */ /* 0x000fea0003800000 */
.L_x_15:
[----:B--234-:R-:W-:Y:S01]  /*0dc0*/  NOP ;  /* 0x0000000000007918 */ /* 0x01cfe20000000000 */
.L_x_16:
[----:B------:R-:W1:Y:S01]  /*0dd0*/  S2UR UR8, SR_CTAID.X ;  /* 0x00000000000879c3 */ /* 0x000e620000002500 */
[----:B------:R-:W-:-:S05]  /*0de0*/  CS2R.32 R60, SR_CgaSize ;  /* 0x00000000003c7805 */ /* 0x000fca0000008a00 */
[----:B------:R-:W-:-:S05]  /*0df0*/  IMAD R60, R60, -0xa0, RZ ;  /* 0xffffff603c3c7824 */ /* 0x000fca00078e02ff */
[----:B------:R-:W-:-:S14]  /*0e00*/  R2UR UR5, R60 ;  /* 0x000000003c0572ca */ /* 0x000fdc00000e0000 */
[----:B------:R-:W2:Y:S01]  /*0e10*/  LDCU UR5, c[0x0][UR5+0x2b0] ;  /* 0x00005600050577ac */ /* 0x000ea20008000800 */
[----:B------:R-:W-:-:S05]  /*0e20*/  CS2R.32 R60, SR_CgaSize ;  /* 0x00000000003c7805 */ /* 0x000fca0000008a00 */
[----:B------:R-:W-:-:S05]  /*0e30*/  IMAD R60, R60, -0xa0, RZ ;  /* 0xffffff603c3c7824 */ /* 0x000fca00078e02ff */
[----:B------:R-:W-:-:S14]  /*0e40*/  R2UR UR4, R60 ;  /* 0x000000003c0472ca */ /* 0x000fdc00000e0000 */
[----:B------:R-:W3:Y:S01]  /*0e50*/  LDCU UR4, c[0x0][UR4+0x2b4] ;  /* 0x00005680040477ac */ /* 0x000ee20008000800 */
[----:B------:R-:W4:Y:S01]  /*0e60*/  S2UR UR7, SR_CTAID.Y ;  /* 0x00000000000779c3 */ /* 0x000f220000002600 */
[----:B------:R-:W-:-:S05]  /*0e70*/  CS2R.32 R60, SR_CgaSize ;  /* 0x00000000003c7805 */ /* 0x000fca0000008a00 */
[----:B------:R-:W-:-:S05]  /*0e80*/  IMAD R60, R60, -0xa0, RZ ;  /* 0xffffff603c3c7824 */ /* 0x000fca00078e02ff */
[----:B------:R-:W-:-:S14]  /*0e90*/  R2UR UR9, R60 ;  /* 0x000000003c0972ca */ /* 0x000fdc00000e0000 */
[----:B------:R-:W3:Y:S01]  /*0ea0*/  LDCU UR9, c[0x0][UR9+0x2a0] ;  /* 0x00005400090977ac */ /* 0x000ee20008000800 */
[----:B------:R-:W-:-:S05]  /*0eb0*/  CS2R.32 R60, SR_CgaSize ;  /* 0x00000000003c7805 */ /* 0x000fca0000008a00 */
[----:B------:R-:W-:-:S05]  /*0ec0*/  IMAD R60, R60, -0xa0, RZ ;  /* 0xffffff603c3c7824 */ /* 0x000fca00078e02ff */
[----:B------:R-:W-:-:S14]  /*0ed0*/  R2UR UR10, R60 ;  /* 0x000000003c0a72ca */ /* 0x000fdc00000e0000 */
[----:B------:R-:W3:Y:S01]  /*0ee0*/  LDCU UR10, c[0x0][UR10+0x2a4] ;  /* 0x000054800a0a77ac */ /* 0x000ee20008000800 */
[----:B------:R-:W3:Y:S01]  /*0ef0*/  S2UR UR36, SR_CTAID.Z ;  /* 0x00000000002479c3 */ /* 0x000ee20000002700 */
[----:B------:R-:W3:Y:S01]  /*0f00*/  LDCU UR21, c[0x0][0xb24] ;  /* 0x00016480ff1577ac */ /* 0x000ee20008000800 */
[----:B------:R-:W3:Y:S01]  /*0f10*/  LDCU UR45, c[0x0][0xb24] ;  /* 0x00016480ff2d77ac */ /* 0x000ee20008000800 */
[----:B-1----:R-:W-:Y:S01]  /*0f20*/  I2FP.F32.U32 R3, UR8 ;  /* 0x0000000800037c45 */ /* 0x002fe20008201000 */
[----:B------:R-:W1:Y:S04]  /*0f30*/  LDCU UR28, c[0x0][0xb30] ;  /* 0x00016600ff1c77ac */ /* 0x000e680008000800 */
[----:B--2---:R-:W-:Y:S01]  /*0f40*/  FMUL R3, R3, UR5 ;  /* 0x0000000503037c20 */ /* 0x004fe20008400000 */
[----:B------:R-:W-:Y:S01]  /*0f50*/  USHF.L.U32 UR26, UR52, 0x8, URZ ;  /* 0x00000008341a7899 */ /* 0x000fe200080006ff */
[----:B----4-:R-:W-:Y:S01]  /*0f60*/  I2FP.F32.U32 R2, UR7 ;  /* 0x0000000700027c45 */ /* 0x010fe20008201000 */
[----:B------:R-:W-:Y:S01]  /*0f70*/  UMOV UR16, UR8 ;  /* 0x0000000800107c82 */ /* 0x000fe20008000000 */
[----:B------:R-:W-:-:S02]  /*0f80*/  UMOV UR20, UR7 ;  /* 0x0000000700147c82 */ /* 0x000fc40008000000 */
[----:B------:R-:W2:Y:S01]  /*0f90*/  F2I.U32.TRUNC.NTZ R3, R3 ;  /* 0x0000000300037305 */ /* 0x000ea2000020f000 */
[----:B---3--:R-:W-:Y:S01]  /*0fa0*/  UISETP.GE.AND UP2, UPT, UR21, 0x1, UPT ;  /* 0x000000011500788c */ /* 0x008fe2000bf46270 */
[----:B------:R-:W-:-:S06]  /*0fb0*/  FMUL R2, R2, UR4 ;  /* 0x0000000402027c20 */ /* 0x000fcc0008400000 */
[----:B------:R-:W3:Y:S01]  /*0fc0*/  F2I.U32.TRUNC.NTZ R2, R2 ;  /* 0x0000000200027305 */ /* 0x000ee2000020f000 */
[----:B--2---:R-:W-:Y:S02]  /*0fd0*/  R2UR UR4, R3 ;  /* 0x00000000030472ca */ /* 0x004fe400000e0000 */
[----:B---3--:R-:W-:Y:S02]  /*0fe0*/  R2UR UR6, R2 ;  /* 0x00000000020672ca */ /* 0x008fe400000e0000 */
[----:B------:R-:W-:-:S09]  /*0ff0*/  PRMT R2, RZ, 0x7610, R2 ;  /* 0x00007610ff027816 */ /* 0x000fd20000000002 */
[----:B------:R-:W-:-:S04]  /*1000*/  UIADD3 UR5, UPT, UPT, -UR4, URZ, URZ ;  /* 0x000000ff04057290 */ /* 0x000fc8000fffe1ff */
[----:B------:R-:W-:Y:S02]  /*1010*/  UIMAD UR5, UR9, UR5, UR8 ;  /* 0x00000005090572a4 */ /* 0x000fe4000f8e0208 */
[----:B------:R-:W-:-:S04]  /*1020*/  UIADD3 UR4, UPT, UPT, -UR6, URZ, URZ ;  /* 0x000000ff06047290 */ /* 0x000fc8000fffe1ff */
[----:B------:R-:W-:Y:S01]  /*1030*/  IMAD.U32 R60, RZ, RZ, UR5 ;  /* 0x00000005ff3c7e24 */ /* 0x000fe2000f8e00ff */
[----:B------:R-:W-:-:S06]  /*1040*/  UIMAD UR4, UR10, UR4, UR7 ;  /* 0x000000040a0472a4 */ /* 0x000fcc000f8e0207 */
[----:B------:R-:W-:Y:S01]  /*1050*/  IMAD.U32 R59, RZ, RZ, UR4 ;  /* 0x00000004ff3b7e24 */ /* 0x000fe2000f8e00ff */
[----:B-1----:R-:W-:Y:S06]  /*1060*/  BRA.U UP4, `(.L_x_17) ;  /* 0x0000000104807547 */ /* 0x002fec000b800000 */
[----:B------:R-:W-:Y:S02]  /*1070*/  R2UR UR9, R59 ;  /* 0x000000003b0972ca */ /* 0x000fe400000e0000 */
[----:B------:R-:W-:-:S11]  /*1080*/  R2UR UR8, R60 ;  /* 0x000000003c0872ca */ /* 0x000fd600000e0000 */
[----:B------:R-:W-:Y:S02]  /*1090*/  UISETP.NE.AND UP0, UPT, UR9, 0x1, UPT ;  /* 0x000000010900788c */ /* 0x000fe4000bf05270 */
[----:B------:R-:W-:Y:S02]  /*10a0*/  UISETP.NE.AND UP1, UPT, UR9, 0x2, UPT ;  /* 0x000000020900788c */ /* 0x000fe4000bf25270 */
[----:B------:R-:W-:Y:S02]  /*10b0*/  USEL UR5, URZ, 0x2, UP0 ;  /* 0x00000002ff057887 */ /* 0x000fe40008000000 */
[----:B------:R-:W-:Y:S02]  /*10c0*/  UISETP.NE.AND UP0, UPT, UR9, 0x3, UPT ;  /* 0x000000030900788c */ /* 0x000fe4000bf05270 */
[----:B------:R-:W-:Y:S02]  /*10d0*/  USEL UR4, URZ, 0x4, UP1 ;  /* 0x00000004ff047887 */ /* 0x000fe40008800000 */
[----:B------:R-:W-:-:S02]  /*10e0*/  UISETP.NE.AND UP1, UPT, UR9, 0x4, UPT ;  /* 0x000000040900788c */ /* 0x000fc4000bf25270 */
[----:B------:R-:W-:Y:S02]  /*10f0*/  USEL UR7, URZ, 0x8, UP0 ;  /* 0x00000008ff077887 */ /* 0x000fe40008000000 */
[----:B------:R-:W-:Y:S02]  /*1100*/  UISETP.NE.AND UP0, UPT, UR9, 0x5, UPT ;  /* 0x000000050900788c */ /* 0x000fe4000bf05270 */
[----:B------:R-:W-:Y:S02]  /*1110*/  USEL UR6, URZ, 0x10, UP1 ;  /* 0x00000010ff067887 */ /* 0x000fe40008800000 */
[----:B------:R-:W-:Y:S02]  /*1120*/  UISETP.NE.AND UP1, UPT, UR9, 0x6, UPT ;  /* 0x000000060900788c */ /* 0x000fe4000bf25270 */
[----:B------:R-:W-:Y:S02]  /*1130*/  USEL UR11, URZ, 0x20, UP0 ;  /* 0x00000020ff0b7887 */ /* 0x000fe40008000000 */
[----:B------:R-:W-:-:S02]  /*1140*/  UISETP.NE.AND UP0, UPT, UR9, 0x7, UPT ;  /* 0x000000070900788c */ /* 0x000fc4000bf05270 */
[----:B------:R-:W-:Y:S02]  /*1150*/  USEL UR12, URZ, 0x40, UP1 ;  /* 0x00000040ff0c7887 */ /* 0x000fe40008800000 */
[----:B------:R-:W-:Y:S02]  /*1160*/  UISETP.NE.AND UP1, UPT, UR9, URZ, UPT ;  /* 0x000000ff0900728c */ /* 0x000fe4000bf25270 */
[----:B------:R-:W-:Y:S02]  /*1170*/  USEL UR13, URZ, 0x80, UP0 ;  /* 0x00000080ff0d7887 */ /* 0x000fe40008000000 */
[----:B------:R-:W-:Y:S02]  /*1180*/  UISETP.NE.AND UP0, UPT, UR8, URZ, UPT ;  /* 0x000000ff0800728c */ /* 0x000fe4000bf05270 */
[----:B------:R-:W-:Y:S02]  /*1190*/  UISETP.EQ.OR UP1, UPT, UR8, URZ, !UP1 ;  /* 0x000000ff0800728c */ /* 0x000fe4000cf22670 */
[----:B------:R-:W-:-:S02]  /*11a0*/  USEL UR9, UR5, 0x2, UP0 ;  /* 0x0000000205097887 */ /* 0x000fc40008000000 */
[----:B------:R-:W-:Y:S02]  /*11b0*/  USEL UR4, UR4, 0x4, UP0 ;  /* 0x0000000404047887 */ /* 0x000fe40008000000 */
[----:B------:R-:W-:Y:S02]  /*11c0*/  USEL UR5, URZ, 0x1, !UP1 ;  /* 0x00000001ff057887 */ /* 0x000fe4000c800000 */
[----:B------:R-:W-:Y:S02]  /*11d0*/  USEL UR10, UR7, 0x8, UP0 ;  /* 0x00000008070a7887 */ /* 0x000fe40008000000 */
[----:B------:R-:W-:Y:S02]  /*11e0*/  USEL UR8, UR6, 0x10, UP0 ;  /* 0x0000001006087887 */ /* 0x000fe40008000000 */
[----:B------:R-:W-:Y:S02]  /*11f0*/  UIADD3 UR4, UPT, UPT, UR4, UR9, UR5 ;  /* 0x0000000904047290 */ /* 0x000fe4000fffe005 */
[----:B------:R-:W-:-:S02]  /*1200*/  USEL UR7, UR11, 0x20, UP0 ;  /* 0x000000200b077887 */ /* 0x000fc40008000000 */
[----:B------:R-:W-:Y:S02]  /*1210*/  USEL UR6, UR12, 0x40, UP0 ;  /* 0x000000400c067887 */ /* 0x000fe40008000000 */
[----:B------:R-:W-:Y:S02]  /*1220*/  UIADD3 UR4, UPT, UPT, UR8, UR10, UR4 ;  /* 0x0000000a08047290 */ /* 0x000fe4000fffe004 */
[----:B------:R-:W-:Y:S02]  /*1230*/  USEL UR5, UR13, 0x80, UP0 ;  /* 0x000000800d057887 */ /* 0x000fe40008000000 */
[----:B------:R-:W-:-:S04]  /*1240*/  UIADD3 UR4, UPT, UPT, UR6, UR7, UR4 ;  /* 0x0000000706047290 */ /* 0x000fc8000fffe004 */
[----:B------:R-:W-:-:S06]  /*1250*/  UIADD3 UR4, UPT, UPT, UR4, UR5, URZ ;  /* 0x0000000504047290 */ /* 0x000fcc000fffe0ff */
[----:B------:R-:W-:Y:S02]  /*1260*/  IMAD.U32 R2, RZ, RZ, UR4 ;  /* 0x00000004ff027e24 */ /* 0x000fe4000f8e00ff */
.L_x_17:
[----:B------:R-:W-:Y:S05]  /*1270*/  BRA.U !UP2, `(.L_x_18) ;  /* 0x000000010ad47547 */ /* 0x000fea000b800000 */
[----:B------:R-:W1:Y:S01]  /*1280*/  LDCU.128 UR12, c[0x0][0xb10] ;  /* 0x00016200ff0c77ac */ /* 0x000e620008000c00 */
[----:B------:R-:W2:Y:S01]  /*1290*/  LDCU UR6, c[0x0][0x370] ;  /* 0x00006e00ff0677ac */ /* 0x000ea20008000800 */
[----:B------:R-:W3:Y:S01]  /*12a0*/  LDCU UR5, c[0x0][0x374] ;  /* 0x00006e80ff0577ac */ /* 0x000ee20008000800 */
[----:B------:R-:W4:Y:S01]  /*12b0*/  LDCU UR27, c[0x0][0xb0c] ;  /* 0x00016180ff1b77ac */ /* 0x000f220008000800 */
[----:B------:R-:W4:Y:S01]  /*12c0*/  LDCU UR4, c[0x0][0xb20] ;  /* 0x00016400ff0477ac */ /* 0x000f220008000800 */
[----:B------:R-:W4:Y:S01]  /*12d0*/  LDCU.64 UR8, c[0x0][0xb28] ;  /* 0x00016500ff0877ac */ /* 0x000f220008000a00 */
[----:B-1----:R-:W-:Y:S02]  /*12e0*/  UISETP.NE.AND UP0, UPT, UR14, 0x1, UPT ;  /* 0x000000010e00788c */ /* 0x002fe4000bf05270 */
[----:B---3--:R-:W-:Y:S02]  /*12f0*/  UIMAD.WIDE.U32 UR10, UR5, UR15, URZ ;  /* 0x0000000f050a72a5 */ /* 0x008fe4000f8e00ff */
[----:B--2---:R-:W-:-:S02]  /*1300*/  UIMAD.WIDE.U32 UR22, UR6, UR12, URZ ;  /* 0x0000000c061672a5 */ /* 0x004fc4000f8e00ff */
[----:B----4-:R-:W-:Y:S02]  /*1310*/  UISETP.NE.AND UP1, UPT, UR27, 0x1, UPT ;  /* 0x000000011b00788c */ /* 0x010fe4000bf25270 */
[----:B------:R-:W-:Y:S01]  /*1320*/  UISETP.NE.AND UP2, UPT, UR21, 0x1, UPT ;  /* 0x000000011500788c */ /* 0x000fe2000bf45270 */
[----:B------:R-:W-:Y:S02]  /*1330*/  UMOV UR10, UR11 ;  /* 0x0000000b000a7c82 */ /* 0x000fe40008000000 */
[----:B------:R-:W-:Y:S01]  /*1340*/  UMOV UR22, UR23 ;  /* 0x0000001700167c82 */ /* 0x000fe20008000000 */
[----:B------:R-:W-:Y:S02]  /*1350*/  @UP0 USHF.R.U32.HI UR5, URZ, UR4, UR10 ;  /* 0x00000004ff050299 */ /* 0x000fe4000801160a */
[----:B------:R-:W-:Y:S02]  /*1360*/  UIMAD.WIDE.U32 UR24, UR20, UR15, URZ ;  /* 0x0000000f141872a5 */ /* 0x000fe4000f8e00ff */
[----:B------:R-:W-:-:S02]  /*1370*/  UIMAD.WIDE.U32 UR10, UR5, UR8, URZ ;  /* 0x00000008050a72a5 */ /* 0x000fc4000f8e00ff */
[----:B------:R-:W-:Y:S02]  /*1380*/  @UP1 USHF.R.U32.HI UR6, URZ, UR13, UR22 ;  /* 0x0000000dff061299 */ /* 0x000fe40008011616 */
[----:B------:R-:W-:Y:S02]  /*1390*/  UIMAD.WIDE.U32 UR18, UR16, UR12, URZ ;  /* 0x0000000c101272a5 */ /* 0x000fe4000f8e00ff */
[----:B------:R-:W-:Y:S01]  /*13a0*/  UIMAD.WIDE.U32 UR22, UR6, UR8, URZ ;  /* 0x00000008061672a5 */ /* 0x000fe2000f8e00ff */
[----:B------:R-:W-:Y:S01]  /*13b0*/  UMOV UR24, UR25 ;  /* 0x0000001900187c82 */ /* 0x000fe20008000000 */
[----:B------:R-:W-:Y:S01]  /*13c0*/  UMOV UR10, UR11 ;  /* 0x0000000b000a7c82 */ /* 0x000fe20008000000 */
[----:B------:R-:W-:Y:S02]  /*13d0*/  USHF.R.U32.HI UR24, URZ, UR4, UR24 ;  /* 0x00000004ff187299 */ /* 0x000fe40008011618 */
[----:B------:R-:W-:Y:S02]  /*13e0*/  @UP2 USHF.R.U32.HI UR5, URZ, UR9, UR10 ;  /* 0x00000009ff052299 */ /* 0x000fe4000801160a */
[----:B------:R-:W-:Y:S01]  /*13f0*/  UMOV UR7, UR23 ;  /* 0x0000001700077c82 */ /* 0x000fe20008000000 */
[----:B------:R-:W-:Y:S01]  /*1400*/  UMOV UR18, UR19 ;  /* 0x0000001300127c82 */ /* 0x000fe20008000000 */
[----:B------:R-:W-:-:S02]  /*1410*/  @UP2 USHF.R.U32.HI UR6, URZ, UR9, UR7 ;  /* 0x00000009ff062299 */ /* 0x000fc40008011607 */
[----:B------:R-:W-:Y:S02]  /*1420*/  USHF.R.U32.HI UR13, URZ, UR13, UR18 ;  /* 0x0000000dff0d7299 */ /* 0x000fe40008011612 */
[----:B------:R-:W-:Y:S02]  /*1430*/  USEL UR4, UR20, UR24, !UP0 ;  /* 0x0000001814047287 */ /* 0x000fe4000c000000 */
[----:B------:R-:W-:Y:S02]  /*1440*/  UIMAD UR7, UR5, UR21, URZ ;  /* 0x00000015050772a4 */ /* 0x000fe4000f8e02ff */
[----:B------:R-:W-:Y:S02]  /*1450*/  USEL UR5, UR16, UR13, !UP1 ;  /* 0x0000000d10057287 */ /* 0x000fe4000c800000 */
[----:B------:R-:W-:Y:S02]  /*1460*/  UIMAD UR12, UR6, UR21, URZ ;  /* 0x00000015060c72a4 */ /* 0x000fe4000f8e02ff */
[----:B------:R-:W-:-:S02]  /*1470*/  UISETP.GE.AND UP0, UPT, UR4, UR7, UPT ;  /* 0x000000070400728c */ /* 0x000fc4000bf06270 */
[----:B------:R-:W-:Y:S02]  /*1480*/  UIMAD.WIDE.U32 UR10, UR4, UR8, URZ ;  /* 0x00000008040a72a5 */ /* 0x000fe4000f8e00ff */
[----:B------:R-:W-:Y:S02]  /*1490*/  UISETP.GE.OR UP0, UPT, UR5, UR12, UP0 ;  /* 0x0000000c0500728c */ /* 0x000fe40008706670 */
[----:B------:R-:W-:Y:S02]  /*14a0*/  UIMAD.WIDE.U32 UR12, UR5, UR8, URZ ;  /* 0x00000008050c72a5 */ /* 0x000fe4000f8e00ff */
[----:B------:R-:W-:Y:S01]  /*14b0*/  UIADD3 UR10, UPT, UPT, -UR4, URZ, URZ ;  /* 0x000000ff040a7290 */ /* 0x000fe2000fffe1ff */
[----:B------:R-:W-:Y:S01]  /*14c0*/  UMOV UR8, UR11 ;  /* 0x0000000b00087c82 */ /* 0x000fe20008000000 */
[----:B------:R-:W-:Y:S02]  /*14d0*/  UIADD3 UR11, UPT, UPT, -UR5, URZ, URZ ;  /* 0x000000ff050b7290 */ /* 0x000fe4000fffe1ff */
[----:B------:R-:W-:-:S03]  /*14e0*/  USHF.R.U32.HI UR8, URZ, UR9, UR8 ;  /* 0x00000009ff087299 */ /* 0x000fc60008011608 */
[----:B------:R-:W-:Y:S01]  /*14f0*/  @!UP0 UMOV UR7, UR13 ;  /* 0x0000000d00078c82 */ /* 0x000fe20008000000 */
[----:B------:R-:W-:Y:S02]  /*1500*/  UIMAD UR20, UR14, UR10, UR20 ;  /* 0x0000000a0e1472a4 */ /* 0x000fe4000f8e0214 */
[----:B------:R-:W-:Y:S02]  /*1510*/  USEL UR8, UR4, UR8, !UP2 ;  /* 0x0000000804087287 */ /* 0x000fe4000d000000 */
[----:B------:R-:W-:Y:S02]  /*1520*/  @!UP0 USHF.R.U32.HI UR7, URZ, UR9, UR7 ;  /* 0x00000009ff078299 */ /* 0x000fe40008011607 */
[----:B------:R-:W-:Y:S02]  /*1530*/  UIADD3 UR9, UPT, UPT, -UR8, URZ, URZ ;  /* 0x000000ff08097290 */ /* 0x000fe4000fffe1ff */
[----:B------:R-:W-:Y:S02]  /*1540*/  @!UP0 USEL UR7, UR5, UR7, !UP2 ;  /* 0x0000000705078287 */ /* 0x000fe4000d000000 */
[----:B------:R-:W-:-:S02]  /*1550*/  UIMAD UR9, UR21, UR9, UR4 ;  /* 0x00000009150972a4 */ /* 0x000fc4000f8e0204 */
[----:B------:R-:W-:Y:S02]  /*1560*/  @!UP0 UIADD3 UR8, UPT, UPT, UR8, -UR7, URZ ;  /* 0x8000000708088290 */ /* 0x000fe4000fffe0ff */
[----:B------:R-:W-:Y:S02]  /*1570*/  @!UP0 UIMAD UR6, UR9, UR6, UR7 ;  /* 0x00000006090682a4 */ /* 0x000fe4000f8e0207 */
[----:B------:R-:W-:Y:S02]  /*1580*/  @!UP0 UIMAD UR4, UR8, UR21, UR5 ;  /* 0x00000015080482a4 */ /* 0x000fe4000f8e0205 */
[----:B------:R-:W-:Y:S02]  /*1590*/  UIMAD UR16, UR27, UR11, UR16 ;  /* 0x0000000b1b1072a4 */ /* 0x000fe4000f8e0210 */
[----:B------:R-:W-:Y:S01]  /*15a0*/  UIMAD UR20, UR4, UR14, UR20 ;  /* 0x0000000e041472a4 */ /* 0x000fe2000f8e0214 */
[----:B------:R-:W-:Y:S02]  /*15b0*/  @!UP0 UMOV UR5, UR6 ;  /* 0x0000000600058c82 */ /* 0x000fe40008000000 */
[----:B------:R-:W-:-:S12]  /*15c0*/  UIMAD UR16, UR5, UR27, UR16 ;  /* 0x0000001b051072a4 */ /* 0x000fd8000f8e0210 */
.L_x_18:
[----:B------:R-:W-:Y:S02]  /*15d0*/  UISETP.NE.AND UP0, UPT, UR28, 0x1, UPT ;  /* 0x000000011c00788c */ /* 0x000fe4000bf05270 */
[----:B------:R-:W-:Y:S02]  /*15e0*/  UISETP.NE.AND UP1, UPT, UR17, 0x2, UPT ;  /* 0x000000021100788c */ /* 0x000fe4000bf25270 */
[----:B------:R-:W-:-:S05]  /*15f0*/  ULOP3.LUT UR23, UR26, 0x700, URZ, 0xc0, !UPT ;  /* 0x000007001a177892 */ /* 0x000fca000f8ec0ff */
[----:B------:R-:W-:Y:S07]  /*1600*/  BRA.U UP0, `(.L_x_19) ;  /* 0x0000000100447547 */ /* 0x000fee000b800000 */
[----:B------:R-:W1:Y:S01]  /*1610*/  LDCU.128 UR8, c[0x0][0xb10] ;  /* 0x00016200ff0877ac */ /* 0x000e620008000c00 */
[----:B------:R-:W2:Y:S01]  /*1620*/  LDCU UR12, c[0x0][0xb0c] ;  /* 0x00016180ff0c77ac */ /* 0x000ea20008000800 */
[----:B------:R-:W3:Y:S01]  /*1630*/  LDCU UR13, c[0x0][0xb20] ;  /* 0x00016400ff0d77ac */ /* 0x000ee20008000800 */
[----:B-1----:R-:W-:Y:S02]  /*1640*/  UIMAD.WIDE.U32 UR6, UR16, UR8, URZ ;  /* 0x00000008100672a5 */ /* 0x002fe4000f8e00ff */
[----:B------:R-:W-:Y:S02]  /*1650*/  UIMAD.WIDE.U32 UR4, UR20, UR11, URZ ;  /* 0x0000000b140472a5 */ /* 0x000fe4000f8e00ff */
[----:B--2---:R-:W-:Y:S02]  /*1660*/  UISETP.NE.AND UP2, UPT, UR12, 0x1, UPT ;  /* 0x000000010c00788c */ /* 0x004fe4000bf45270 */
[----:B------:R-:W-:Y:S01]  /*1670*/  UISETP.NE.AND UP0, UPT, UR10, 0x1, UPT ;  /* 0x000000010a00788c */ /* 0x000fe2000bf05270 */
[----:B------:R-:W-:-:S02]  /*1680*/  UMOV UR6, UR7 ;  /* 0x0000000700067c82 */ /* 0x000fc40008000000 */
[----:B------:R-:W-:Y:S01]  /*1690*/  UMOV UR4, UR5 ;  /* 0x0000000500047c82 */ /* 0x000fe20008000000 */
[----:B------:R-:W-:Y:S02]  /*16a0*/  USHF.R.U32.HI UR6, URZ, UR9, UR6 ;  /* 0x00000009ff067299 */ /* 0x000fe40008011606 */
[----:B---3--:R-:W-:Y:S02]  /*16b0*/  USHF.R.U32.HI UR4, URZ, UR13, UR4 ;  /* 0x0000000dff047299 */ /* 0x008fe40008011604 */
[----:B------:R-:W-:Y:S02]  /*16c0*/  USEL UR5, UR16, UR6, !UP2 ;  /* 0x0000000610057287 */ /* 0x000fe4000d000000 */
[----:B------:R-:W-:-:S04]  /*16d0*/  USEL UR4, UR20, UR4, !UP0 ;  /* 0x0000000414047287 */ /* 0x000fc8000c000000 */
[----:B------:R-:W-:Y:S02]  /*16e0*/  UIADD3 UR6, UPT, UPT, UR5, -UR4, URZ ;  /* 0x8000000405067290 */ /* 0x000fe4000fffe0ff */
[----:B------:R-:W-:Y:S02]  /*16f0*/  UIADD3 UR4, UPT, UPT, -UR5, UR4, URZ ;  /* 0x0000000405047290 */ /* 0x000fe4000fffe1ff */
[----:B------:R-:W-:Y:S02]  /*1700*/  UIMAD UR20, UR6, UR10, UR20 ;  /* 0x0000000a061472a4 */ /* 0x000fe4000f8e0214 */
[----:B------:R-:W-:-:S12]  /*1710*/  UIMAD UR16, UR4, UR12, UR16 ;  /* 0x0000000c041072a4 */ /* 0x000fd8000f8e0210 */
.L_x_19:
[----:B------:R-:W-:Y:S05]  /*1720*/  BRA.U !UP5, `(.L_x_20) ;  /* 0x000000010d0c7547 */ /* 0x000fea000b800000 */
[----:B------:R-:W-:Y:S01]  /*1730*/  UCGABAR_WAIT ;  /* 0x0000000000007dc7 */ /* 0x000fe20008000000 */
[----:B------:R-:W-:Y:S01]  /*1740*/  CCTL.IVALL ;  /* 0x00000000ff00798f */ /* 0x000fe20002000000 */
[----:B------:R-:W-:Y:S05]  /*1750*/  BRA `(.L_x_21) ;  /* 0x0000000000047947 */ /* 0x000fea0003800000 */
.L_x_20:
[----:B------:R-:W-:Y:S06]  /*1760*/  BAR.SYNC.DEFER_BLOCKING 0x0 ;  /* 0x0000000000007b1d */ /* 0x000fec0000010000 */
.L_x_21:
[----:B------:R-:W-:Y:S05]  /*1770*/  BRA.U UP1, `(.L_x_22) ;  /* 0x0000001101dc7547 */ /* 0x000fea000b800000 */
[----:B------:R-:W1:Y:S01]  /*1780*/  LDCU UR6, c[0x0][0x38c] ;  /* 0x00007180ff0677ac */ /* 0x000e620008000800 */
[----:B------:R-:W-:Y:S01]  /*1790*/  PLOP3.LUT P1, PT, PT, PT, UP3, 0x80, 0x8 ;  /* 0x000000000008781c */ /* 0x000fe20003f2f038 */
[----:B------:R-:W-:Y:S01]  /*17a0*/  IMAD.MOV.U32 R12, RZ, RZ, 0x1 ;  /* 0x00000001ff0c7424 */ /* 0x000fe200078e00ff */
[----:B------:R-:W-:Y:S01]  /*17b0*/  ISETP.EQ.OR P2, PT, R0, RZ, P3 ;  /* 0x000000ff0000720c */ /* 0x000fe20001f42670 */
[----:B------:R-:W-:Y:S01]  /*17c0*/  UISETP.NE.AND UP1, UPT, UR17, URZ, UPT ;  /* 0x000000ff1100728c */ /* 0x000fe2000bf25270 */
[----:B------:R-:W-:Y:S02]  /*17d0*/  PLOP3.LUT P1, PT, P1, PT, PT, 0x8, 0x80 ;  /* 0x000000000080781c */ /* 0x000fe40000f2e170 */
[----:B------:R-:W-:Y:S01]  /*17e0*/  CS2R R10, SRZ ;  /* 0x00000000000a7805 */ /* 0x000fe2000001ff00 */
[----:B------:R-:W-:Y:S01]  /*17f0*/  IMAD.MOV.U32 R9, RZ, RZ, RZ ;  /* 0x000000ffff097224 */ /* 0x000fe200078e00ff */
[----:B------:R-:W2:Y:S01]  /*1800*/  LDCU UR42, c[0x0][0x370] ;  /* 0x00006e00ff2a77ac */ /* 0x000ea20008000800 */
[----:B------:R-:W-:Y:S01]  /*1810*/  IMAD.MOV.U32 R8, RZ, RZ, 0x1 ;  /* 0x00000001ff087424 */ /* 0x000fe200078e00ff */
[----:B------:R-:W-:Y:S01]  /*1820*/  USEL UR29, UR46, 0x2, UP1 ;  /* 0x000000022e1d7887 */ /* 0x000fe20008800000 */
[----:B------:R-:W3:Y:S01]  /*1830*/  LDCU.64 UR38, c[0x0][0x348] ;  /* 0x00006900ff2677ac */ /* 0x000ee20008000a00 */
[----:B-1----:R-:W-:-:S02]  /*1840*/  UIADD3 UR5, UPT, UPT, UR6, 0x3f, URZ ;  /* 0x0000003f06057890 */ /* 0x002fc4000fffe0ff */
[----:B------:R-:W-:Y:S02]  /*1850*/  USHF.R.U32.HI UR47, URZ, 0x5, UR23 ;  /* 0x00000005ff2f7899 */ /* 0x000fe40008011617 */
[----:B------:R-:W-:Y:S02]  /*1860*/  USHF.R.S32.HI UR4, URZ, 0x1f, UR5 ;  /* 0x0000001fff047899 */ /* 0x000fe40008011405 */
[----:B------:R-:W-:Y:S02]  /*1870*/  UIADD3 UR48, UPT, UPT, UR6, 0x7e, URZ ;  /* 0x0000007e06307890 */ /* 0x000fe4000fffe0ff */
[----:B------:R-:W-:Y:S01]  /*1880*/  ULEA.HI UR4, UR4, UR5, URZ, 0x6 ;  /* 0x0000000504047291 */ /* 0x000fe2000f8f30ff */
[----:B------:R-:W1:Y:S03]  /*1890*/  LDCU UR41, c[0x0][0x374] ;  /* 0x00006e80ff2977ac */ /* 0x000e660008000800 */
[----:B------:R-:W-:-:S02]  /*18a0*/  USHF.R.S32.HI UR44, URZ, 0x6, UR4 ;  /* 0x00000006ff2c7899 */ /* 0x000fc40008011404 */
[----:B------:R-:W-:Y:S02]  /*18b0*/  UIADD3 UR4, UPT, UPT, UR6, -0x1, URZ ;  /* 0xffffffff06047890 */ /* 0x000fe4000fffe0ff */
[----:B------:R-:W-:Y:S02]  /*18c0*/  UISETP.LT.U32.AND UP0, UPT, UR44, 0x2, UPT ;  /* 0x000000022c00788c */ /* 0x000fe4000bf01070 */
[----:B------:R-:W-:Y:S02]  /*18d0*/  UISETP.GE.U32.AND UP2, UPT, UR4, -0x7f, UPT ;  /* 0xffffff810400788c */ /* 0x000fe4000bf46070 */
[----:B------:R-:W-:Y:S01]  /*18e0*/  USEL UR43, UR44, 0x2, UP0 ;  /* 0x000000022c2b7887 */ /* 0x000fe20008000000 */
[----:B------:R-:W-:-:S03]  /*18f0*/  UMOV UR21, URZ ;  /* 0x000000ff00157c82 */ /* 0x000fc60008000000 */
[----:B------:R-:W-:Y:S02]  /*1900*/  UIADD3 UR22, UPT, UPT, UR43, -0x1, URZ ;  /* 0xffffffff2b167890 */ /* 0x000fe4000fffe0ff */
[----:B------:R-:W-:-:S03]  /*1910*/  UIADD3 UR46, UPT, UPT, UR44, -UR43, URZ ;  /* 0x8000002b2c2e7290 */ /* 0x000fc6000fffe0ff */
[----:B------:R-:W-:-:S04]  /*1920*/  @UP2 UIADD3 UR22, UPT, UPT, UR43, URZ, URZ ;  /* 0x000000ff2b162290 */ /* 0x000fc8000fffe0ff */
[----:B-123--:R-:W-:-:S12]  /*1930*/  UIADD3 UR22, UPT, UPT, UR22, 0x1, URZ ;  /* 0x0000000116167890 */ /* 0x00efd8000fffe0ff */
.L_x_42:
[----:B------:R-:W-:Y:S01]  /*1940*/  UISETP.NE.AND UP0, UPT, UR52, URZ, UPT ;  /* 0x000000ff3400728c */ /* 0x000fe2000bf05270 */
[----:B-1----:R-:W1:Y:S08]  /*1950*/  S2UR UR52, SR_CgaCtaId ;  /* 0x00000000003479c3 */ /* 0x002e700000008800 */
[----:B------:R-:W-:Y:S05]  /*1960*/  BRA.U UP0, `(.L_x_23) ;  /* 0x0000000100347547 */ /* 0x000fea000b800000 */
[----:B------:R-:W2:Y:S01]  /*1970*/  S2R R0, SR_CgaCtaId ;  /* 0x0000000000007919 */ /* 0x000ea20000008800 */
[----:B------:R-:W-:Y:S02]  /*1980*/  MOV R3, 0x400 ;  /* 0x0000040000037802 */ /* 0x000fe40000000f00 */
[----:B------:R-:W-:Y:S02]  /*1990*/  SHF.L.U32 R2, R8, 0x1f, RZ ;  /* 0x0000001f08027819 */ /* 0x000fe400000006ff */
[----:B--2---:R-:W-:-:S05]  /*19a0*/  LEA R0, R0, R3, 0x18 ;  /* 0x0000000300007211 */ /* 0x004fca00078ec0ff */
[----:B------:R-:W-:-:S04]  /*19b0*/  IMAD R3, R9, 0x8, R0 ;  /* 0x0000000809037824 */ /* 0x000fc800078e0200 */
[----:B------:R-:W2:Y:S02]  /*19c0*/  SYNCS.PHASECHK.TRANS64.TRYWAIT P0, [R3+URZ+0xe0], R2 ;  /* 0x0000e002030075a7 */ /* 0x000ea400080011ff */
[----:B--2---:R-:W-:Y:S05]  /*19d0*/  @!P0 BRA `(.L_x_24) ;  /* 0x000000a0000c8947 */ /* 0x004fea0003800000 */
.L_x_172:
[----:B------:R-:W-:Y:S01]  /*19e0*/  VIADD R9, R9, 0x1 ;  /* 0x0000000109097836 */ /* 0x000fe20000000000 */
[----:B------:R2:W-:Y:S04]  /*19f0*/  SYNCS.ARRIVE.TRANS64.A1T0 RZ, [R3+URZ+0xd0], RZ ;  /* 0x0000d0ff03ff79a7 */ /* 0x0005e800081000ff */
[----:B------:R-:W-:-:S04]  /*1a00*/  ISETP.NE.AND P0, PT, R9, 0x2, PT ;  /* 0x000000020900780c */ /* 0x000fc80003f05270 */
[----:B------:R-:W-:Y:S02]  /*1a10*/  SEL R9, R9, RZ, P0 ;  /* 0x000000ff09097207 */ /* 0x000fe40000000000 */
[----:B--2---:R-:W-:-:S04]  /*1a20*/  SEL R3, RZ, 0x1, P0 ;  /* 0x00000001ff037807 */ /* 0x004fc80000000000 */
[----:B------:R-:W-:-:S07]  /*1a30*/  LOP3.LUT R8, R8, R3, RZ, 0x3c, !PT ;  /* 0x0000000308087212 */ /* 0x000fce00078e3cff */
.L_x_23:
[----:B------:R-:W-:Y:S01]  /*1a40*/  UMOV UR13, 0x400 ;  /* 0x00000400000d7882 */ /* 0x000fe20000000000 */
[----:B------:R-:W-:Y:S01]  /*1a50*/  SHF.L.U32 R0, R12, 0x1f, RZ ;  /* 0x0000001f0c007819 */ /* 0x000fe200000006ff */
[----:B-1----:R-:W-:Y:S02]  /*1a60*/  ULEA UR13, UR52, UR13, 0x18 ;  /* 0x0000000d340d7291 */ /* 0x002fe4000f8ec0ff */
[----:B------:R-:W-:Y:S02]  /*1a70*/  UISETP.GE.U32.AND UP0, UPT, UR48, 0x7f, UPT ;  /* 0x0000007f3000788c */ /* 0x000fe4000bf06070 */
[----:B------:R-:W-:Y:S02]  /*1a80*/  ULEA UR4, UR21, UR13, 0x3 ;  /* 0x0000000d15047291 */ /* 0x000fe4000f8e18ff */
[----:B------:R-:W-:Y:S02]  /*1a90*/  USHF.L.U32 UR19, UR20, 0x8, URZ ;  /* 0x0000000814137899 */ /* 0x000fe400080006ff */
[----:B------:R-:W-:Y:S01]  /*1aa0*/  ULEA UR35, UR16, UR47, 0x6 ;  /* 0x0000002f10237291 */ /* 0x000fe2000f8e30ff */
[----:B------:R-:W-:-:S04]  /*1ab0*/  UMOV UR14, URZ ;  /* 0x000000ff000e7c82 */ /* 0x000fc80008000000 */
[----:B------:R1:W2:Y:S01]  /*1ac0*/  SYNCS.PHASECHK.TRANS64.TRYWAIT P0, [UR4+0x10], R0 ;  /* 0x00001000ff0075a7 */ /* 0x0002a20008001104 */
[----:B------:R-:W-:Y:S06]  /*1ad0*/  BRA.U !UP0, `(.L_x_25) ;  /* 0x0000000108f07547 */ /* 0x000fec000b800000 */
[----:B------:R-:W-:Y:S01]  /*1ae0*/  UMOV UR15, URZ ;  /* 0x000000ff000f7c82 */ /* 0x000fe20008000000 */
[----:B------:R-:W-:-:S05]  /*1af0*/  UMOV UR4, UR21 ;  /* 0x0000001500047c82 */ /* 0x000fca0008000000 */
.L_x_31:
[----:B------:R-:W-:Y:S01]  /*1b00*/  ULEA UR33, UR4, UR13, 0x3 ;  /* 0x0000000d04217291 */ /* 0x000fe2000f8e18ff */
[----:B--2---:R-:W-:Y:S01]  /*1b10*/  @!P3 MOV R2, 0x14000 ;  /* 0x000140000002b802 */ /* 0x004fe20000000f00 */
[----:B--2-4-:R-:W-:Y:S10]  /*1b20*/  @P0 BRA `(.L_x_26) ;  /* 0x00000000000c0947 */ /* 0x014ff40003800000 */
[----:B------:R-:W-:-:S04]  /*1b30*/  SHF.L.U32 R3, R12, 0x1f, RZ ;  /* 0x0000001f0c037819 */ /* 0x000fc800000006ff */
[----:B------:R-:W2:Y:S02]  /*1b40*/  SYNCS.PHASECHK.TRANS64.TRYWAIT P0, [UR33+0x10], R3 ;  /* 0x00001003ff0075a7 */ /* 0x000ea40008001121 */
[----:B--2---:R-:W-:Y:S05]  /*1b50*/  @!P0 BRA `(.L_x_27) ;  /* 0x0000009c00c08947 */ /* 0x004fea0003800000 */
.L_x_26:
[----:B------:R2:W-:Y:S01]  /*1b60*/  @!P3 SYNCS.ARRIVE.TRANS64 RZ, [UR33], R2 ;  /* 0x00000002ffffb9a7 */ /* 0x0005e20008000021 */
[----:B------:R-:W-:-:S04]  /*1b70*/  ULOP3.LUT UR5, UR29, 0x2, URZ, 0xfc, !UPT ;  /* 0x000000021d057892 */ /* 0x000fc8000f8efcff */
[----:B------:R-:W-:-:S09]  /*1b80*/  UISETP.NE.AND UP0, UPT, UR5, 0x2, UPT ;  /* 0x000000020500788c */ /* 0x000fd2000bf05270 */
[----:B------:R-:W-:Y:S05]  /*1b90*/  BRA.U UP0, `(.L_x_28) ;  /* 0x0000000100047547 */ /* 0x000fea000b800000 */
[----:B------:R-:W-:Y:S05]  /*1ba0*/  BPT.TRAP 0x1 ;  /* 0x000000040000795c */ /* 0x000fea0000300000 */
.L_x_28:
[----:B------:R-:W-:Y:S04]  /*1bb0*/  BSSY.RECONVERGENT B0, `(.L_x_29) ;  /* 0x0000003000007945 */ /* 0x000fe80003800200 */
[----:B------:R-:W-:Y:S05]  /*1bc0*/  @P2 BRA `(.L_x_30) ;  /* 0x0000000000042947 */ /* 0x000fea0003800000 */
[----:B------:R-:W-:Y:S05]  /*1bd0*/  BPT.TRAP 0x1 ;  /* 0x000000040000795c */ /* 0x000fea0000300000 */
.L_x_30:
[----:B------:R-:W-:Y:S05]  /*1be0*/  BSYNC.RECONVERGENT B0 ;  /* 0x0000000000007941 */ /* 0x000fea0003800200 */
.L_x_29:
[----:B------:R-:W-:Y:S02]  /*1bf0*/  UIADD3 UR5, UPT, UPT, UR4, 0x1, URZ ;  /* 0x0000000104057890 */ /* 0x000fe4000fffe0ff */
[----:B------:R-:W-:Y:S02]  /*1c00*/  ULEA UR24, UR4, UR23, 0xc ;  /* 0x0000001704187291 */ /* 0x000fe4000f8e60ff */
[----:B------:R-:W-:Y:S02]  /*1c10*/  UISETP.NE.AND UP0, UPT, UR5, 0x2, UPT ;  /* 0x000000020500788c */ /* 0x000fe4000bf05270 */
[----:B------:R-:W-:Y:S02]  /*1c20*/  ULEA UR8, UR4, UR13, 0x10 ;  /* 0x0000000d04087291 */ /* 0x000fe4000f8e80ff */
[----:B------:R-:W-:Y:S02]  /*1c30*/  USEL UR6, URZ, 0x1, UP0 ;  /* 0x00000001ff067887 */ /* 0x000fe40008000000 */
[----:B------:R-:W-:-:S02]  /*1c40*/  USEL UR21, UR5, URZ, UP0 ;  /* 0x000000ff05157287 */ /* 0x000fc40008000000 */
[----:B------:R-:W-:Y:S02]  /*1c50*/  UIADD3 UR4, UP0, UPT, UR38, 0x180, URZ ;  /* 0x0000018026047890 */ /* 0x000fe4000ff1e0ff */
[----:B------:R-:W-:Y:S01]  /*1c60*/  ULEA UR5, UR21, UR13, 0x3 ;  /* 0x0000000d15057291 */ /* 0x000fe2000f8e18ff */
[----:B------:R-:W-:Y:S01]  /*1c70*/  LOP3.LUT R12, R12, UR6, RZ, 0x3c, !PT ;  /* 0x000000060c0c7c12 */ /* 0x000fe2000f8e3cff */
[----:B------:R-:W-:Y:S02]  /*1c80*/  USHF.L.U32 UR34, UR15, 0x6, URZ ;  /* 0x000000060f227899 */ /* 0x000fe400080006ff */
[----:B------:R-:W-:Y:S01]  /*1c90*/  UIADD3 UR6, UP1, UPT, UR38, 0x80, URZ ;  /* 0x0000008026067890 */ /* 0x000fe2000ff3e0ff */
[----:B-1----:R-:W-:Y:S01]  /*1ca0*/  SHF.L.U32 R0, R12, 0x1f, RZ ;  /* 0x0000001f0c007819 */ /* 0x002fe200000006ff */
[----:B------:R-:W-:Y:S02]  /*1cb0*/  ULEA UR24, UR24, UR13, 0x2 ;  /* 0x0000000d18187291 */ /* 0x000fe4000f8e10ff */
[----:B------:R-:W-:Y:S01]  /*1cc0*/  UIADD3 UR15, UPT, UPT, UR15, 0x1, URZ ;  /* 0x000000010f0f7890 */ /* 0x000fe2000fffe0ff */
[----:B------:R3:W4:Y:S01]  /*1cd0*/  SYNCS.PHASECHK.TRANS64.TRYWAIT P0, [UR5+0x10], R0 ;  /* 0x00001000ff0075a7 */ /* 0x0007220008001105 */
[----:B------:R-:W-:-:S02]  /*1ce0*/  UIADD3.X UR5, UPT, UPT, URZ, UR39, URZ, UP0, !UPT ;  /* 0x00000027ff057290 */ /* 0x000fc400087fe4ff */
[----:B------:R-:W-:Y:S02]  /*1cf0*/  UIADD3.X UR7, UPT, UPT, URZ, UR39, URZ, UP1, !UPT ;  /* 0x00000027ff077290 */ /* 0x000fe40008ffe4ff */
[----:B------:R-:W-:Y:S02]  /*1d00*/  UIADD3 UR32, UPT, UPT, UR24, 0x8800, URZ ;  /* 0x0000880018207890 */ /* 0x000fe4000fffe0ff */
[----:B------:R-:W-:Y:S02]  /*1d10*/  UISETP.NE.AND UP0, UPT, UR15, UR22, UPT ;  /* 0x000000160f00728c */ /* 0x000fe4000bf05270 */
[----:B------:R-:W-:Y:S02]  /*1d20*/  UIADD3 UR26, UPT, UPT, UR34, 0x20, URZ ;  /* 0x00000020221a7890 */ /* 0x000fe4000fffe0ff */
[----:B------:R-:W-:Y:S02]  /*1d30*/  UIADD3 UR24, UPT, UPT, UR24, 0xa800, URZ ;  /* 0x0000a80018187890 */ /* 0x000fe4000fffe0ff */
[----:B------:R-:W-:-:S02]  /*1d40*/  UIADD3 UR16, UPT, UPT, UR8, 0x10800, URZ ;  /* 0x0001080008107890 */ /* 0x000fc4000fffe0ff */
[----:B------:R-:W-:Y:S01]  /*1d50*/  UIADD3 UR8, UPT, UPT, UR8, 0x18800, URZ ;  /* 0x0001880008087890 */ /* 0x000fe2000fffe0ff */
[----:B------:R-:W-:Y:S01]  /*1d60*/  UMOV UR10, 0xff0000 ;  /* 0x00ff0000000a7882 */ /* 0x000fe20000000000 */
[----:B------:R-:W-:Y:S01]  /*1d70*/  UMOV UR30, 0x0 ;  /* 0x00000000001e7882 */ /* 0x000fe20000000000 */
[----:B------:R-:W-:Y:S01]  /*1d80*/  UMOV UR31, 0x10000000 ;  /* 0x10000000001f7882 */ /* 0x000fe20000000000 */
[----:B------:R-:W-:Y:S01]  /*1d90*/  UMOV UR25, UR33 ;  /* 0x0000002100197c82 */ /* 0x000fe20008000000 */
[----:B------:R-:W-:Y:S01]  /*1da0*/  UMOV UR27, UR35 ;  /* 0x00000023001b7c82 */ /* 0x000fe20008000000 */
[----:B------:R-:W-:Y:S01]  /*1db0*/  UMOV UR28, UR36 ;  /* 0x00000024001c7c82 */ /* 0x000fe20008000000 */
[----:B------:R-:W-:Y:S01]  /*1dc0*/  UTMALDG.3D.MULTICAST [UR32], [UR6], UR10, desc[UR30] ;  /* 0x00001e20060073b4 */ /* 0x000fe2000801180a */
[----:B------:R-:W-:Y:S01]  /*1dd0*/  UMOV UR17, UR33 ;  /* 0x0000002100117c82 */ /* 0x000fe20008000000 */
[----:B------:R-:W-:Y:S01]  /*1de0*/  UMOV UR20, UR36 ;  /* 0x0000002400147c82 */ /* 0x000fe20008000000 */
[----:B------:R-:W-:Y:S01]  /*1df0*/  UMOV UR18, UR34 ;  /* 0x0000002200127c82 */ /* 0x000fe20008000000 */
[----:B------:R-:W-:Y:S01]  /*1e00*/  UMOV UR11, UR19 ;  /* 0x00000013000b7c82 */ /* 0x000fe20008000000 */
[----:B------:R-:W-:Y:S01]  /*1e10*/  UMOV UR12, UR36 ;  /* 0x00000024000c7c82 */ /* 0x000fe20008000000 */
[----:B------:R-:W-:Y:S01]  /*1e20*/  UMOV UR9, UR33 ;  /* 0x0000002100097c82 */ /* 0x000fe20008000000 */
[----:B------:R-:W-:Y:S01]  /*1e30*/  UMOV UR14, UR22 ;  /* 0x00000016000e7c82 */ /* 0x000fe20008000000 */
[----:B------:R1:W-:Y:S01]  /*1e40*/  UTMALDG.3D.MULTICAST [UR24], [UR6], UR10, desc[UR30] ;  /* 0x00001e18060073b4 */ /* 0x0003e2000801180a */
[----:B------:R-:W-:Y:S01]  /*1e50*/  UTMALDG.3D [UR16], [UR4], desc[UR30] ;  /* 0x00001e10040075b4 */ /* 0x000fe20008011000 */
[----:B-1----:R-:W-:-:S02]  /*1e60*/  UMOV UR10, UR26 ;  /* 0x0000001a000a7c82 */ /* 0x002fc40008000000 */
[----:B------:R1:W-:Y:S02]  /*1e70*/  UTMALDG.3D [UR8], [UR4], desc[UR30] ;  /* 0x00001e08040075b4 */ /* 0x0003e40008011000 */
[----:B-1----:R-:W-:Y:S01]  /*1e80*/  UMOV UR4, UR21 ;  /* 0x0000001500047c82 */ /* 0x002fe20008000000 */
[----:B---3--:R-:W-:Y:S05]  /*1e90*/  BRA.U UP0, `(.L_x_31) ;  /* 0xfffffffd00187547 */ /* 0x008fea000b83ffff */
.L_x_25:
[----:B------:R-:W-:Y:S01]  /*1ea0*/  ULEA UR4, UR21, UR13, 0x3 ;  /* 0x0000000d15047291 */ /* 0x000fe2000f8e18ff */
[----:B-1----:R-:W-:Y:S01]  /*1eb0*/  SHF.L.U32 R0, R12, 0x1f, RZ ;  /* 0x0000001f0c007819 */ /* 0x002fe200000006ff */
[----:B------:R-:W-:Y:S01]  /*1ec0*/  @!P1 SYNCS.ARRIVE.TRANS64.A1T0 RZ, [UR13+0x68], RZ ;  /* 0x000068ffffff99a7 */ /* 0x000fe2000810000d */
[----:B------:R-:W-:-:S06]  /*1ed0*/  UISETP.GT.AND UP0, UPT, UR44, UR43, UPT ;  /* 0x0000002b2c00728c */ /* 0x000fcc000bf04270 */
[----:B--2-4-:R1:W2:Y:S03]  /*1ee0*/  SYNCS.PHASECHK.TRANS64.TRYWAIT P0, [UR4+0x10], R0 ;  /* 0x00001000ff0075a7 */ /* 0x0142a60008001104 */
[----:B------:R-:W-:Y:S05]  /*1ef0*/  BRA.U !UP0, `(.L_x_32) ;  /* 0x0000000108ec7547 */ /* 0x000fea000b800000 */
[----:B------:R-:W-:Y:S01]  /*1f00*/  UIADD3 UR15, UPT, UPT, UR46, UR14, URZ ;  /* 0x0000000e2e0f7290 */ /* 0x000fe2000fffe0ff */
[----:B------:R-:W-:-:S11]  /*1f10*/  UMOV UR4, UR21 ;  /* 0x0000001500047c82 */ /* 0x000fd60008000000 */
.L_x_38:
[----:B------:R-:W-:Y:S01]  /*1f20*/  ULEA UR33, UR4, UR13, 0x3 ;  /* 0x0000000d04217291 */ /* 0x000fe2000f8e18ff */
[----:B--2---:R-:W-:Y:S01]  /*1f30*/  @!P3 MOV R2, 0x14000 ;  /* 0x000140000002b802 */ /* 0x004fe20000000f00 */
[----:B--2-4-:R-:W-:Y:S10]  /*1f40*/  @P0 BRA `(.L_x_33) ;  /* 0x00000000000c0947 */ /* 0x014ff40003800000 */
[----:B------:R-:W-:-:S04]  /*1f50*/  SHF.L.U32 R3, R12, 0x1f, RZ ;  /* 0x0000001f0c037819 */ /* 0x000fc800000006ff */
[----:B------:R-:W2:Y:S02]  /*1f60*/  SYNCS.PHASECHK.TRANS64.TRYWAIT P0, [UR33+0x10], R3 ;  /* 0x00001003ff0075a7 */ /* 0x000ea40008001121 */
[----:B--2---:R-:W-:Y:S05]  /*1f70*/  @!P0 BRA `(.L_x_34) ;  /* 0x0000009800d08947 */ /* 0x004fea0003800000 */
.L_x_33:
[----:B------:R2:W-:Y:S01]  /*1f80*/  @!P3 SYNCS.ARRIVE.TRANS64 RZ, [UR33], R2 ;  /* 0x00000002ffffb9a7 */ /* 0x0005e20008000021 */
[----:B------:R-:W-:-:S04]  /*1f90*/  ULOP3.LUT UR5, UR29, 0x2, URZ, 0xfc, !UPT ;  /* 0x000000021d057892 */ /* 0x000fc8000f8efcff */
[----:B------:R-:W-:-:S09]  /*1fa0*/  UISETP.NE.AND UP0, UPT, UR5, 0x2, UPT ;  /* 0x000000020500788c */ /* 0x000fd2000bf05270 */
[----:B------:R-:W-:Y:S05]  /*1fb0*/  BRA.U UP0, `(.L_x_35) ;  /* 0x0000000100047547 */ /* 0x000fea000b800000 */
[----:B------:R-:W-:Y:S05]  /*1fc0*/  BPT.TRAP 0x1 ;  /* 0x000000040000795c */ /* 0x000fea0000300000 */
.L_x_35:
[----:B------:R-:W-:Y:S04]  /*1fd0*/  BSSY.RECONVERGENT B0, `(.L_x_36) ;  /* 0x0000003000007945 */ /* 0x000fe80003800200 */
[----:B------:R-:W-:Y:S05]  /*1fe0*/  @P2 BRA `(.L_x_37) ;  /* 0x0000000000042947 */ /* 0x000fea0003800000 */
[----:B------:R-:W-:Y:S05]  /*1ff0*/  BPT.TRAP 0x1 ;  /* 0x000000040000795c */ /* 0x000fea0000300000 */
.L_x_37:
[----:B------:R-:W-:Y:S05]  /*2000*/  BSYNC.RECONVERGENT B0 ;  /* 0x0000000000007941 */ /* 0x000fea0003800200 */
.L_x_36:
        /* <DEDUP_REMOVED lines=42> */
.L_x_32:
[C---:B------:R-:W-:Y:S01]  /*22b0*/  LEA R3, R11.reuse, UR13, 0x3 ;  /* 0x0000000d0b037c11 */ /* 0x040fe2000f8e18ff */
[----:B------:R-:W-:Y:S01]  /*22c0*/  NOP ;  /* 0x0000000000007918 */ /* 0x000fe20000000000 */
[----:B-1----:R-:W-:Y:S02]  /*22d0*/  SHF.L.U32 R0, R10, 0x1f, RZ ;  /* 0x0000001f0a007819 */ /* 0x002fe400000006ff */
[----:B------:R-:W-:Y:S02]  /*22e0*/  LEA R5, R11, UR13, 0x4 ;  /* 0x0000000d0b057c11 */ /* 0x000fe4000f8e20ff */
[----:B--2-4-:R-:W1:Y:S02]  /*22f0*/  SYNCS.PHASECHK.TRANS64.TRYWAIT P0, [R3+URZ+0x70], R0 ;  /* 0x00007000030075a7 */ /* 0x014e6400080011ff */
[----:B-1----:R-:W-:Y:S05]  /*2300*/  @!P0 BRA `(.L_x_39) ;  /* 0x0000009800048947 */ /* 0x002fea0003800000 */
.L_x_175:
[----:B------:R-:W2:Y:S01]  /*2310*/  LDS.128 R4, [R5+0x100] ;  /* 0x0001000005047984 */ /* 0x000ea20000000c00 */
[----:B------:R-:W-:Y:S01]  /*2320*/  UISETP.GE.AND UP0, UPT, UR45, 0x1, UPT ;  /* 0x000000012d00788c */ /* 0x000fe2000bf06270 */
[----:B------:R-:W-:Y:S01]  /*2330*/  @!PT LDS RZ, [RZ] ;  /* 0x00000000fffff984 */ /* 0x000fe20000000800 */
[----:B------:R-:W-:Y:S01]  /*2340*/  @!PT LDS RZ, [RZ] ;  /* 0x00000000fffff984 */ /* 0x000fe20000000800 */
[----:B------:R-:W-:Y:S01]  /*2350*/  @!PT LDS RZ, [RZ] ;  /* 0x00000000fffff984 */ /* 0x000fe20000000800 */
[----:B------:R-:W-:Y:S01]  /*2360*/  @!PT LDS RZ, [RZ] ;  /* 0x00000000fffff984 */ /* 0x000fe20000000800 */
[----:B------:R3:W-:Y:S06]  /*2370*/  MEMBAR.ALL.CTA ;  /* 0x0000000000007992 */ /* 0x0007ec0000008000 */
[----:B---3--:R-:W3:Y:S01]  /*2380*/  FENCE.VIEW.ASYNC.S ;  /* 0x00000000000073c6 */ /* 0x008ee20000000000 */
[----:B--2---:R-:W-:-:S13]  /*2390*/  LOP3.LUT P0, RZ, R6, 0x1, RZ, 0xc0, !PT ;  /* 0x0000000106ff7812 */ /* 0x004fda000780c0ff */
[----:B---3--:R-:W-:Y:S01]  /*23a0*/  VOTEU.ANY UP1, P0 ;  /* 0x0000000000ff7886 */ /* 0x008fe20000020100 */
[----:B------:R-:W-:-:S13]  /*23b0*/  PLOP3.LUT P0, PT, PT, PT, UP1, 0x80, 0x8 ;  /* 0x000000000008781c */ /* 0x000fda0003f0f018 */
[----:B-1----:R-:W-:Y:S02]  /*23c0*/  @P0 LOP3.LUT R0, R5, 0xffff, RZ, 0xc0, !PT ;  /* 0x0000ffff05000812 */ /* 0x002fe400078ec0ff */
[----:B------:R-:W-:Y:S02]  /*23d0*/  @P0 MOV R2, R4 ;  /* 0x0000000400020202 */ /* 0x000fe40000000f00 */
[----:B------:R-:W-:Y:S01]  /*23e0*/  @P0 R2UR UR5, R0 ;  /* 0x00000000000502ca */ /* 0x000fe200000e0000 */
[----:B------:R-:W-:Y:S01]  /*23f0*/  VIADD R0, R3, 0x80 ;  /* 0x0000008003007836 */ /* 0x000fe20000000000 */
[----:B------:R-:W-:Y:S02]  /*2400*/  @P0 SHF.R.U32.HI R4, RZ, 0x10, R5 ;  /* 0x00000010ff040819 */ /* 0x000fe40000011605 */
[----:B------:R-:W-:Y:S02]  /*2410*/  @P0 R2UR UR6, R2 ;  /* 0x00000000020602ca */ /* 0x000fe400000e0000 */
[----:B------:R-:W-:-:S02]  /*2420*/  PRMT R0, RZ, 0x654, R0 ;  /* 0x00000654ff007816 */ /* 0x000fc40000000000 */
[----:B------:R-:W-:Y:S02]  /*2430*/  @P0 R2UR UR4, R4 ;  /* 0x00000000040402ca */ /* 0x000fe400000e0000 */
[----:B------:R1:W-:Y:S03]  /*2440*/  SYNCS.ARRIVE.TRANS64.RED.A1T0 RZ, [R0+URZ], RZ ;  /* 0x000000ff00ff79a7 */ /* 0x0003e600081004ff */
[----:B------:R-:W-:-:S04]  /*2450*/  @UP1 UMOV UR37, UR5 ;  /* 0x0000000500251c82 */ /* 0x000fc80008000000 */
[----:B------:R-:W-:-:S04]  /*2460*/  @UP1 UMOV UR40, UR6 ;  /* 0x0000000600281c82 */ /* 0x000fc80008000000 */
[----:B------:R-:W-:Y:S01]  /*2470*/  @UP1 UMOV UR36, UR4 ;  /* 0x0000000400241c82 */ /* 0x000fe20008000000 */
[----:B------:R-:W-:Y:S05]  /*2480*/  BRA.U !UP0, `(.L_x_40) ;  /* 0x0000000108d47547 */ /* 0x000fea000b800000 */
[----:B------:R-:W2:Y:S01]  /*2490*/  LDCU.128 UR16, c[0x0][0xb10] ;  /* 0x00016200ff1077ac */ /* 0x000ea20008000c00 */
[----:B------:R-:W3:Y:S01]  /*24a0*/  LDCU UR12, c[0x0][0xb20] ;  /* 0x00016400ff0c77ac */ /* 0x000ee20008000800 */
[----:B------:R-:W4:Y:S01]  /*24b0*/  LDCU UR20, c[0x0][0xb0c] ;  /* 0x00016180ff1477ac */ /* 0x000f220008000800 */
[----:B------:R-:W1:Y:S01]  /*24c0*/  LDCU.64 UR8, c[0x0][0xb28] ;  /* 0x00016500ff0877ac */ /* 0x000e620008000a00 */
[----:B------:R-:W-:Y:S02]  /*24d0*/  UISETP.NE.AND UP3, UPT, UR45, 0x1, UPT ;  /* 0x000000012d00788c */ /* 0x000fe4000bf65270 */
[----:B--2---:R-:W-:Y:S02]  /*24e0*/  UIMAD.WIDE.U32 UR6, UR41, UR19, URZ ;  /* 0x00000013290672a5 */ /* 0x004fe4000f8e00ff */
[----:B------:R-:W-:Y:S02]  /*24f0*/  UIMAD.WIDE.U32 UR4, UR42, UR16, URZ ;  /* 0x000000102a0472a5 */ /* 0x000fe4000f8e00ff */
[----:B------:R-:W-:-:S02]  /*2500*/  UISETP.NE.AND UP0, UPT, UR18, 0x1, UPT ;  /* 0x000000011200788c */ /* 0x000fc4000bf05270 */
[----:B------:R-:W-:Y:S01]  /*2510*/  UIMAD.WIDE.U32 UR24, UR37, UR19, URZ ;  /* 0x00000013251872a5 */ /* 0x000fe2000f8e00ff */
[----:B------:R-:W-:Y:S02]  /*2520*/  UMOV UR6, UR7 ;  /* 0x0000000700067c82 */ /* 0x000fe40008000000 */
[----:B------:R-:W-:Y:S01]  /*2530*/  UMOV UR4, UR5 ;  /* 0x0000000500047c82 */ /* 0x000fe20008000000 */
[----:B---3--:R-:W-:Y:S02]  /*2540*/  USHF.R.U32.HI UR6, URZ, UR12, UR6 ;  /* 0x0000000cff067299 */ /* 0x008fe40008011606 */
[----:B----4-:R-:W-:Y:S02]  /*2550*/  UISETP.NE.AND UP2, UPT, UR20, 0x1, UPT ;  /* 0x000000011400788c */ /* 0x010fe4000bf45270 */
[----:B------:R-:W-:Y:S02]  /*2560*/  USHF.R.U32.HI UR4, URZ, UR17, UR4 ;  /* 0x00000011ff047299 */ /* 0x000fe40008011604 */
[----:B------:R-:W-:-:S02]  /*2570*/  USEL UR5, UR41, UR6, !UP0 ;  /* 0x0000000629057287 */ /* 0x000fc4000c000000 */
[----:B------:R-:W-:Y:S02]  /*2580*/  USEL UR6, UR42, UR4, !UP2 ;  /* 0x000000042a067287 */ /* 0x000fe4000d000000 */
[----:B-1----:R-:W-:Y:S01]  /*2590*/  UIMAD.WIDE.U32 UR10, UR5, UR8, URZ ;  /* 0x00000008050a72a5 */ /* 0x002fe2000f8e00ff */
[----:B------:R-:W-:Y:S01]  /*25a0*/  UMOV UR4, UR25 ;  /* 0x0000001900047c82 */ /* 0x000fe20008000000 */
[----:B------:R-:W-:Y:S02]  /*25b0*/  UIMAD.WIDE.U32 UR14, UR40, UR16, URZ ;  /* 0x00000010280e72a5 */ /* 0x000fe4000f8e00ff */
[----:B------:R-:W-:-:S03]  /*25c0*/  UIMAD.WIDE.U32 UR24, UR6, UR8, URZ ;  /* 0x00000008061872a5 */ /* 0x000fc6000f8e00ff */
[----:B------:R-:W-:Y:S01]  /*25d0*/  UMOV UR10, UR11 ;  /* 0x0000000b000a7c82 */ /* 0x000fe20008000000 */
[----:B------:R-:W-:Y:S02]  /*25e0*/  USHF.R.U32.HI UR4, URZ, UR12, UR4 ;  /* 0x0000000cff047299 */ /* 0x000fe40008011604 */
[----:B------:R-:W-:Y:S01]  /*25f0*/  @UP3 USHF.R.U32.HI UR5, URZ, UR9, UR10 ;  /* 0x00000009ff053299 */ /* 0x000fe2000801160a */
[----:B------:R-:W-:Y:S01]  /*2600*/  UMOV UR14, UR15 ;  /* 0x0000000f000e7c82 */ /* 0x000fe20008000000 */
[----:B------:R-:W-:Y:S01]  /*2610*/  UMOV UR24, UR25 ;  /* 0x0000001900187c82 */ /* 0x000fe20008000000 */
[----:B------:R-:W-:Y:S02]  /*2620*/  USHF.R.U32.HI UR17, URZ, UR17, UR14 ;  /* 0x00000011ff117299 */ /* 0x000fe4000801160e */
[----:B------:R-:W-:Y:S02]  /*2630*/  USEL UR4, UR37, UR4, !UP0 ;  /* 0x0000000425047287 */ /* 0x000fe4000c000000 */
[----:B------:R-:W-:-:S02]  /*2640*/  @UP3 USHF.R.U32.HI UR6, URZ, UR9, UR24 ;  /* 0x00000009ff063299 */ /* 0x000fc40008011618 */
[----:B------:R-:W-:Y:S02]  /*2650*/  UIMAD UR7, UR45, UR5, URZ ;  /* 0x000000052d0772a4 */ /* 0x000fe4000f8e02ff */
[----:B------:R-:W-:Y:S02]  /*2660*/  USEL UR5, UR40, UR17, !UP2 ;  /* 0x0000001128057287 */ /* 0x000fe4000d000000 */
[----:B------:R-:W-:Y:S02]  /*2670*/  UIMAD UR10, UR45, UR6, URZ ;  /* 0x000000062d0a72a4 */ /* 0x000fe4000f8e02ff */
[----:B------:R-:W-:Y:S02]  /*2680*/  UISETP.GE.AND UP0, UPT, UR4, UR7, UPT ;  /* 0x000000070400728c */ /* 0x000fe4000bf06270 */
[----:B------:R-:W-:Y:S02]  /*2690*/  UIMAD.WIDE.U32 UR14, UR4, UR8, URZ ;  /* 0x00000008040e72a5 */ /* 0x000fe4000f8e00ff */
[----:B------:R-:W-:-:S02]  /*26a0*/  UISETP.GE.OR UP0, UPT, UR5, UR10, UP0 ;  /* 0x0000000a0500728c */ /* 0x000fc40008706670 */
        /* <DEDUP_REMOVED lines=19> */
.L_x_40:
[----:B------:R-:W2:Y:S02]  /*27e0*/  LDCU UR4, c[0x0][0xb30] ;  /* 0x00016600ff0477ac */ /* 0x000ea40008000800 */
[----:B--2---:R-:W-:-:S09]  /*27f0*/  UISETP.NE.AND UP0, UPT, UR4, 0x1, UPT ;  /* 0x000000010400788c */ /* 0x004fd2000bf05270 */
[----:B------:R-:W-:Y:S05]  /*2800*/  BRA.U UP0, `(.L_x_41) ;  /* 0x0000000100447547 */ /* 0x000fea000b800000 */
[----:B------:R-:W2:Y:S01]  /*2810*/  LDCU.128 UR8, c[0x0][0xb10] ;  /* 0x00016200ff0877ac */ /* 0x000ea20008000c00 */
[----:B------:R-:W3:Y:S01]  /*2820*/  LDCU UR12, c[0x0][0xb0c] ;  /* 0x00016180ff0c77ac */ /* 0x000ee20008000800 */
[----:B------:R-:W4:Y:S01]  /*2830*/  LDCU UR14, c[0x0][0xb20] ;  /* 0x00016400ff0e77ac */ /* 0x000f220008000800 */
[----:B--2---:R-:W-:Y:S02]  /*2840*/  UIMAD.WIDE.U32 UR6, UR40, UR8, URZ ;  /* 0x00000008280672a5 */ /* 0x004fe4000f8e00ff */
[----:B------:R-:W-:Y:S02]  /*2850*/  UIMAD.WIDE.U32 UR4, UR37, UR11, URZ ;  /* 0x0000000b250472a5 */ /* 0x000fe4000f8e00ff */
[----:B---3--:R-:W-:Y:S02]  /*2860*/  UISETP.NE.AND UP2, UPT, UR12, 0x1, UPT ;  /* 0x000000010c00788c */ /* 0x008fe4000bf45270 */
[----:B------:R-:W-:Y:S01]  /*2870*/  UISETP.NE.AND UP0, UPT, UR10, 0x1, UPT ;  /* 0x000000010a00788c */ /* 0x000fe2000bf05270 */
[----:B------:R-:W-:-:S02]  /*2880*/  UMOV UR6, UR7 ;  /* 0x0000000700067c82 */ /* 0x000fc40008000000 */
[----:B------:R-:W-:Y:S01]  /*2890*/  UMOV UR4, UR5 ;  /* 0x0000000500047c82 */ /* 0x000fe20008000000 */
[----:B------:R-:W-:Y:S02]  /*28a0*/  USHF.R.U32.HI UR9, URZ, UR9, UR6 ;  /* 0x00000009ff097299 */ /* 0x000fe40008011606 */
[----:B----4-:R-:W-:Y:S02]  /*28b0*/  USHF.R.U32.HI UR4, URZ, UR14, UR4 ;  /* 0x0000000eff047299 */ /* 0x010fe40008011604 */
[----:B------:R-:W-:Y:S02]  /*28c0*/  USEL UR5, UR40, UR9, !UP2 ;  /* 0x0000000928057287 */ /* 0x000fe4000d000000 */
[----:B------:R-:W-:-:S04]  /*28d0*/  USEL UR4, UR37, UR4, !UP0 ;  /* 0x0000000425047287 */ /* 0x000fc8000c000000 */
[----:B------:R-:W-:Y:S02]  /*28e0*/  UIADD3 UR6, UPT, UPT, UR5, -UR4, URZ ;  /* 0x8000000405067290 */ /* 0x000fe4000fffe0ff */
[----:B------:R-:W-:Y:S02]  /*28f0*/  UIADD3 UR4, UPT, UPT, -UR5, UR4, URZ ;  /* 0x0000000405047290 */ /* 0x000fe4000fffe1ff */
[----:B------:R-:W-:Y:S02]  /*2900*/  UIMAD UR37, UR6, UR10, UR37 ;  /* 0x0000000a062572a4 */ /* 0x000fe4000f8e0225 */
[----:B------:R-:W-:-:S12]  /*2910*/  UIMAD UR40, UR4, UR12, UR40 ;  /* 0x0000000c042872a4 */ /* 0x000fd8000f8e0228 */
.L_x_41:
[----:B------:R-:W-:Y:S01]  /*2920*/  VIADD R11, R11, 0x1 ;  /* 0x000000010b0b7836 */ /* 0x000fe20000000000 */
[----:B------:R-:W-:Y:S02]  /*2930*/  R2UR UR5, R60 ;  /* 0x000000003c0572ca */ /* 0x000fe400000e0000 */
[----:B------:R-:W-:Y:S02]  /*2940*/  R2UR UR4, R59 ;  /* 0x000000003b0472ca */ /* 0x000fe400000e0000 */
[C---:B------:R-:W-:Y:S02]  /*2950*/  ISETP.NE.AND P0, PT, R11.reuse, 0x2, PT ;  /* 0x000000020b00780c */ /* 0x040fe40003f05270 */
[----:B------:R-:W-:Y:S02]  /*2960*/  PLOP3.LUT P1, PT, PT, PT, PT, 0x80, 0x8 ;  /* 0x000000000008781c */ /* 0x000fe40003f2f070 */
[----:B------:R-:W-:Y:S02]  /*2970*/  SEL R3, RZ, 0x1, P0 ;  /* 0x00000001ff037807 */ /* 0x000fe40000000000 */
[----:B------:R-:W-:-:S02]  /*2980*/  SEL R11, R11, RZ, P0 ;  /* 0x000000ff0b0b7207 */ /* 0x000fc40000000000 */
[----:B------:R-:W-:Y:S01]  /*2990*/  LOP3.LUT R10, R10, R3, RZ, 0x3c, !PT ;  /* 0x000000030a0a7212 */ /* 0x000fe200078e3cff */
[----:B------:R-:W-:Y:S02]  /*29a0*/  UIADD3 UR16, UPT, UPT, UR40, UR5, URZ ;  /* 0x0000000528107290 */ /* 0x000fe4000fffe0ff */
[----:B------:R-:W-:Y:S01]  /*29b0*/  UIADD3 UR20, UPT, UPT, UR37, UR4, URZ ;  /* 0x0000000425147290 */ /* 0x000fe2000fffe0ff */
[----:B------:R-:W-:Y:S11]  /*29c0*/  BRA.U UP1, `(.L_x_42) ;  /* 0xffffffed01dc7547 */ /* 0x000ff6000b83ffff */
[----:B------:R-:W-:Y:S01]  /*29d0*/  UIADD3 UR13, UPT, UPT, UR13, 0x10, URZ ;  /* 0x000000100d0d7890 */ /* 0x000fe2000fffe0ff */
[----:B------:R-:W-:-:S03]  /*29e0*/  SHF.L.U32 R3, R12, 0x1f, RZ ;  /* 0x0000001f0c037819 */ /* 0x000fc600000006ff */
[----:B------:R-:W-:-:S09]  /*29f0*/  ULEA UR4, UR21, UR13, 0x3 ;  /* 0x0000000d15047291 */ /* 0x000fd2000f8e18ff */
[----:B------:R-:W2:Y:S02]  /*2a00*/  SYNCS.PHASECHK.TRANS64.TRYWAIT P0, [UR4], R3 ;  /* 0x00000003ff0075a7 */ /* 0x000ea40008001104 */
[----:B--2---:R-:W-:Y:S05]  /*2a10*/  @!P0 BRA `(.L_x_43) ;  /* 0x0000009000548947 */ /* 0x004fea0003800000 */
.L_x_177:
[----:B------:R-:W-:-:S04]  /*2a20*/  UIADD3 UR4, UPT, UPT, UR21, 0x1, URZ ;  /* 0x0000000115047890 */ /* 0x000fc8000fffe0ff */
[----:B------:R-:W-:-:S04]  /*2a30*/  UISETP.NE.AND UP0, UPT, UR4, 0x2, UPT ;  /* 0x000000020400788c */ /* 0x000fc8000bf05270 */
[----:B------:R-:W-:Y:S02]  /*2a40*/  USEL UR5, URZ, 0x1, UP0 ;  /* 0x00000001ff057887 */ /* 0x000fe40008000000 */
[----:B------:R-:W-:-:S04]  /*2a50*/  USEL UR4, UR4, URZ, UP0 ;  /* 0x000000ff04047287 */ /* 0x000fc80008000000 */
[----:B------:R-:W-:Y:S01]  /*2a60*/  ULEA UR4, UR4, UR13, 0x3 ;  /* 0x0000000d04047291 */ /* 0x000fe2000f8e18ff */
[----:B-1----:R-:W-:-:S04]  /*2a70*/  LOP3.LUT R3, R12, UR5, RZ, 0x3c, !PT ;  /* 0x000000050c037c12 */ /* 0x002fc8000f8e3cff */
[----:B------:R-:W-:Y:S01]  /*2a80*/  SHF.L.U32 R3, R3, 0x1f, RZ ;  /* 0x0000001f03037819 */ /* 0x000fe200000006ff */
[----:B------:R-:W-:-:S07]  /*2a90*/  IMAD.U32 R0, RZ, RZ, UR4 ;  /* 0x00000004ff007e24 */ /* 0x000fce000f8e00ff */
.L_x_44:
[----:B-1----:R1:W2:Y:S02]  /*2aa0*/  SYNCS.PHASECHK.TRANS64.TRYWAIT P0, [R0+URZ], R3 ;  /* 0x00000003000075a7 */ /* 0x0022a400080011ff */
[----:B--2---:R-:W-:Y:S05]  /*2ab0*/  @!P0 NANOSLEEP.SYNCS 0x989680 ;  /* 0x009896800000895d */ /* 0x004fea0003900000 */
[----:B------:R-:W2:Y:S02]  /*2ac0*/  @!P0 SYNCS.PHASECHK.TRANS64 P0, [R0+URZ], R3 ;  /* 0x00000003000085a7 */ /* 0x000ea400080010ff */
[----:B--2---:R-:W-:Y:S05]  /*2ad0*/  @P0 EXIT ;  /* 0x000000000000094d */ /* 0x004fea0003800000 */
[----:B------:R-:W-:Y:S05]  /*2ae0*/  BRA `(.L_x_44) ;  /* 0xfffffffc00ec7947 */ /* 0x000fea000383ffff */
.L_x_22:
[----:B------:R-:W-:-:S04]  /*2af0*/  UISETP.NE.AND UP0, UPT, UR52, URZ, UPT ;  /* 0x000000ff3400728c */ /* 0x000fc8000bf05270 */
[----:B------:R-:W-:-:S09]  /*2b00*/  UISETP.NE.OR UP0, UPT, UR17, 0x1, UP0 ;  /* 0x000000011100788c */ /* 0x000fd20008705670 */
[----:B------:R-:W-:Y:S05]  /*2b10*/  BRA.U UP0, `(.L_x_45) ;  /* 0x0000000500487547 */ /* 0x000fea000b800000 */
[----:B------:R-:W-:Y:S01]  /*2b20*/  ISETP.GE.U32.AND P2, PT, R0, 0x8, PT ;  /* 0x000000080000780c */ /* 0x000fe20003f46070 */
[----:B------:R-:W-:Y:S01]  /*2b30*/  IMAD.MOV.U32 R12, RZ, RZ, 0x1 ;  /* 0x00000001ff0c7424 */ /* 0x000fe200078e00ff */
[----:B------:R-:W-:Y:S02]  /*2b40*/  CS2R R10, SRZ ;  /* 0x00000000000a7805 */ /* 0x000fe4000001ff00 */
[----:B------:R-:W-:Y:S01]  /*2b50*/  CS2R R8, SRZ ;  /* 0x0000000000087805 */ /* 0x000fe2000001ff00 */
[----:B------:R-:W-:Y:S01]  /*2b60*/  UMOV UR6, 0x400 ;  /* 0x0000040000067882 */ /* 0x000fe20000000000 */
[----:B------:R-:W-:Y:S01]  /*2b70*/  UMOV UR5, URZ ;  /* 0x000000ff00057c82 */ /* 0x000fe20008000000 */
[----:B------:R-:W-:-:S12]  /*2b80*/  ULEA UR6, UR52, UR6, 0x18 ;  /* 0x0000000634067291 */ /* 0x000fd8000f8ec0ff */
.L_x_49:
[----:B------:R-:W-:Y:S02]  /*2b90*/  LEA R2, R8, UR6, 0x3 ;  /* 0x0000000608027c11 */ /* 0x000fe4000f8e18ff */
[----:B------:R-:W-:-:S03]  /*2ba0*/  SHF.L.U32 R5, R9, 0x1f, RZ ;  /* 0x0000001f09057819 */ /* 0x000fc600000006ff */
[----:B------:R-:W-:Y:S01]  /*2bb0*/  VIADD R4, R2, 0xe0 ;  /* 0x000000e002047836 */ /* 0x000fe20000000000 */
[----:B------:R-:W1:Y:S02]  /*2bc0*/  SYNCS.PHASECHK.TRANS64.TRYWAIT P0, [R2+URZ+0xd0], R5 ;  /* 0x0000d005020075a7 */ /* 0x000e6400080011ff */
[----:B-1----:R-:W-:Y:S05]  /*2bd0*/  @!P0 BRA `(.L_x_46) ;  /* 0x0000008c00fc8947 */ /* 0x002fea0003800000 */
.L_x_178:
[----:B------:R-:W-:Y:S01]  /*2be0*/  ULEA UR4, UR5, UR6, 0x3 ;  /* 0x0000000605047291 */ /* 0x000fe2000f8e18ff */
[----:B------:R-:W-:Y:S02]  /*2bf0*/  PRMT R4, RZ, 0x654, R4 ;  /* 0x00000654ff047816 */ /* 0x000fe40000000004 */
[----:B-1----:R-:W-:Y:S01]  /*2c00*/  SHF.L.U32 R5, R12, 0x1f, RZ ;  /* 0x0000001f0c057819 */ /* 0x002fe200000006ff */
[----:B------:R-:W-:Y:S01]  /*2c10*/  UIADD3 UR7, UPT, UPT, UR4, 0x70, URZ ;  /* 0x0000007004077890 */ /* 0x000fe2000fffe0ff */
[----:B------:R1:W-:Y:S05]  /*2c20*/  SYNCS.ARRIVE.TRANS64.RED.A1T0 RZ, [R4+URZ], RZ ;  /* 0x000000ff04ff79a7 */ /* 0x0003ea00081004ff */
[----:B------:R-:W-:Y:S01]  /*2c30*/  IMAD.U32 R7, RZ, RZ, UR7 ;  /* 0x00000007ff077e24 */ /* 0x000fe2000f8e00ff */
[----:B------:R-:W2:Y:S04]  /*2c40*/  SYNCS.PHASECHK.TRANS64.TRYWAIT P0, [UR4+0x80], R5 ;  /* 0x00008005ff0075a7 */ /* 0x000ea80008001104 */
[----:B------:R-:W-:Y:S01]  /*2c50*/  PRMT R6, R0, 0x654, R7 ;  /* 0x0000065400067816 */ /* 0x000fe20000000007 */
[----:B-1----:R-:W-:Y:S01]  /*2c60*/  @!P2 IMAD.MOV.U32 R4, RZ, RZ, 0x10 ;  /* 0x00000010ff04a424 */ /* 0x002fe200078e00ff */
[----:B--2---:R-:W-:Y:S06]  /*2c70*/  @!P0 BRA `(.L_x_47) ;  /* 0x0000008c00e88947 */ /* 0x004fec0003800000 */
.L_x_180:
[----:B------:R-:W-:Y:S01]  /*2c80*/  ULEA UR8, UR5, UR6, 0x4 ;  /* 0x0000000605087291 */ /* 0x000fe2000f8e20ff */
[----:B------:R-:W-:Y:S01]  /*2c90*/  SEL R3, R6, R3, !P2 ;  /* 0x0000000306037207 */ /* 0x000fe20005000000 */
[----:B------:R-:W-:Y:S01]  /*2ca0*/  UIADD3 UR9, UPT, UPT, UR4, 0x70, URZ ;  /* 0x0000007004097890 */ /* 0x000fe2000fffe0ff */
[----:B-1----:R-:W-:Y:S01]  /*2cb0*/  LEA R2, R11, UR6, 0x3 ;  /* 0x000000060b027c11 */ /* 0x002fe2000f8e18ff */
[----:B------:R-:W-:Y:S01]  /*2cc0*/  UIADD3 UR8, UPT, UPT, UR8, 0x100, URZ ;  /* 0x0000010008087890 */ /* 0x000fe2000fffe0ff */
[----:B------:R-:W-:Y:S01]  /*2cd0*/  SHF.L.U32 R5, R10, 0x1f, RZ ;  /* 0x0000001f0a057819 */ /* 0x000fe200000006ff */
[----:B------:R1:W-:Y:S01]  /*2ce0*/  @!P2 SYNCS.ARRIVE.TRANS64.RED RZ, [R3+URZ], R4 ;  /* 0x0000000403ffa9a7 */ /* 0x0003e200080004ff */
[----:B------:R-:W-:Y:S01]  /*2cf0*/  UIADD3 UR4, UPT, UPT, UR5, 0x1, URZ ;  /* 0x0000000105047890 */ /* 0x000fe2000fffe0ff */
[----:B------:R-:W-:-:S03]  /*2d00*/  VIADD R8, R8, 0x1 ;  /* 0x0000000108087836 */ /* 0x000fc60000000000 */
[----:B------:R-:W-:Y:S02]  /*2d10*/  UISETP.NE.AND UP0, UPT, UR4, 0x2, UPT ;  /* 0x000000020400788c */ /* 0x000fe4000bf05270 */
[----:B------:R-:W-:Y:S06]  /*2d20*/  UGETNEXTWORKID.BROADCAST [UR8], [UR9] ;  /* 0x00000000080073ca */ /* 0x000fec0008000100 */
[----:B------:R-:W-:Y:S01]  /*2d30*/  USEL UR7, URZ, 0x1, UP0 ;  /* 0x00000001ff077887 */ /* 0x000fe20008000000 */
[----:B------:R-:W-:Y:S01]  /*2d40*/  ISETP.NE.AND P0, PT, R8, 0x2, PT ;  /* 0x000000020800780c */ /* 0x000fe20003f05270 */
[----:B------:R-:W-:Y:S01]  /*2d50*/  USEL UR5, UR4, URZ, UP0 ;  /* 0x000000ff04057287 */ /* 0x000fe20008000000 */
[----:B------:R-:W2:Y:S03]  /*2d60*/  SYNCS.PHASECHK.TRANS64.TRYWAIT P1, [R2+URZ+0x70], R5 ;  /* 0x00007005020075a7 */ /* 0x000ea600080211ff */
[----:B------:R-:W-:Y:S01]  /*2d70*/  LOP3.LUT R12, R12, UR7, RZ, 0x3c, !PT ;  /* 0x000000070c0c7c12 */ /* 0x000fe2000f8e3cff */
[----:B-12---:R-:W-:Y:S07]  /*2d80*/  @!P1 BRA `(.L_x_48) ;  /* 0x0000008c00bc9947 */ /* 0x006fee0003800000 */
.L_x_181:
[C---:B------:R-:W-:Y:S01]  /*2d90*/  LEA R4, R11.reuse, UR6, 0x4 ;  /* 0x000000060b047c11 */ /* 0x040fe2000f8e20ff */
[----:B-1----:R-:W-:Y:S01]  /*2da0*/  VIADD R2, R2, 0x80 ;  /* 0x0000008002027836 */ /* 0x002fe20000000000 */
[----:B------:R-:W-:Y:S01]  /*2db0*/  SEL R8, R8, RZ, P0 ;  /* 0x000000ff08087207 */ /* 0x000fe20000000000 */
[----:B------:R-:W-:-:S03]  /*2dc0*/  VIADD R11, R11, 0x1 ;  /* 0x000000010b0b7836 */ /* 0x000fc60000000000 */
[----:B------:R-:W1:Y:S01]  /*2dd0*/  LDS.128 R4, [R4+0x100] ;  /* 0x0001000004047984 */ /* 0x000e620000000c00 */
[----:B------:R-:W-:Y:S02]  /*2de0*/  PRMT R2, RZ, 0x654, R2 ;  /* 0x00000654ff027816 */ /* 0x000fe40000000002 */
[C---:B------:R-:W-:Y:S01]  /*2df0*/  ISETP.NE.AND P1, PT, R11.reuse, 0x2, PT ;  /* 0x000000020b00780c */ /* 0x040fe20003f25270 */
[----:B------:R-:W-:Y:S01]  /*2e00*/  @!PT LDS RZ, [RZ] ;  /* 0x00000000fffff984 */ /* 0x000fe20000000800 */
[----:B------:R-:W-:Y:S01]  /*2e10*/  @!PT LDS RZ, [RZ] ;  /* 0x00000000fffff984 */ /* 0x000fe20000000800 */
[----:B------:R-:W-:Y:S01]  /*2e20*/  @!PT LDS RZ, [RZ] ;  /* 0x00000000fffff984 */ /* 0x000fe20000000800 */
[----:B------:R-:W-:Y:S01]  /*2e30*/  @!PT LDS RZ, [RZ] ;  /* 0x00000000fffff984 */ /* 0x000fe20000000800 */
[----:B------:R2:W-:Y:S06]  /*2e40*/  MEMBAR.ALL.CTA ;  /* 0x0000000000007992 */ /* 0x0005ec0000008000 */
[----:B--2---:R-:W2:Y:S01]  /*2e50*/  FENCE.VIEW.ASYNC.S ;  /* 0x00000000000073c6 */ /* 0x004ea20000000000 */
[----:B------:R-:W-:Y:S01]  /*2e60*/  SEL R11, R11, RZ, P1 ;  /* 0x000000ff0b0b7207 */ /* 0x000fe20000800000 */
[----:B--2---:R2:W-:Y:S01]  /*2e70*/  SYNCS.ARRIVE.TRANS64.RED.A1T0 RZ, [R2+URZ], RZ ;  /* 0x000000ff02ff79a7 */ /* 0x0045e200081004ff */
[----:B-1----:R-:W-:-:S02]  /*2e80*/  LOP3.LUT P3, RZ, R6, 0x1, RZ, 0xc0, !PT ;  /* 0x0000000106ff7812 */ /* 0x002fc4000786c0ff */
[----:B------:R-:W-:-:S04]  /*2e90*/  SEL R5, RZ, 0x1, P1 ;  /* 0x00000001ff057807 */ /* 0x000fc80000800000 */
[----:B------:R-:W-:Y:S02]  /*2ea0*/  LOP3.LUT R10, R10, R5, RZ, 0x3c, !PT ;  /* 0x000000050a0a7212 */ /* 0x000fe400078e3cff */
[----:B--2---:R-:W-:-:S04]  /*2eb0*/  SEL R2, RZ, 0x1, P0 ;  /* 0x00000001ff027807 */ /* 0x004fc80000000000 */
[----:B------:R-:W-:Y:S01]  /*2ec0*/  LOP3.LUT R9, R9, R2, RZ, 0x3c, !PT ;  /* 0x0000000209097212 */ /* 0x000fe200078e3cff */
[----:B------:R-:W-:Y:S06]  /*2ed0*/  @P3 BRA `(.L_x_49) ;  /* 0xfffffffc002c3947 */ /* 0x000fec000383ffff */
[----:B------:R-:W-:Y:S01]  /*2ee0*/  ULEA UR4, UR5, UR6, 0x3 ;  /* 0x0000000605047291 */ /* 0x000fe2000f8e18ff */
[----:B------:R-:W-:-:S08]  /*2ef0*/  SHF.L.U32 R3, R12, 0x1f, RZ ;  /* 0x0000001f0c037819 */ /* 0x000fd000000006ff */
[----:B------:R-:W1:Y:S02]  /*2f00*/  SYNCS.PHASECHK.TRANS64 P0, [UR4+0x80], R3 ;  /* 0x00008003ff0075a7 */ /* 0x000e640008001004 */
[----:B-1----:R-:W-:Y:S05]  /*2f10*/  @P0 BRA `(.L_x_50) ;  /* 0x0000000000080947 */ /* 0x002fea0003800000 */
[----:B------:R-:W1:Y:S02]  /*2f20*/  SYNCS.PHASECHK.TRANS64.TRYWAIT P0, [UR4+0x80], R3 ;  /* 0x00008003ff0075a7 */ /* 0x000e640008001104 */
[----:B-1----:R-:W-:Y:S05]  /*2f30*/  @!P0 BRA `(.L_x_51) ;  /* 0x0000008c00648947 */ /* 0x002fea0003800000 */
.L_x_50:
[----:B------:R-:W-:-:S04]  /*2f40*/  UIADD3 UR7, UPT, UPT, UR5, 0x1, URZ ;  /* 0x0000000105077890 */ /* 0x000fc8000fffe0ff */
[----:B------:R-:W-:-:S04]  /*2f50*/  UISETP.NE.AND UP0, UPT, UR7, 0x2, UPT ;  /* 0x000000020700788c */ /* 0x000fc8000bf05270 */
[----:B------:R-:W-:Y:S02]  /*2f60*/  USEL UR8, URZ, 0x1, UP0 ;  /* 0x00000001ff087887 */ /* 0x000fe40008000000 */
[----:B------:R-:W-:-:S04]  /*2f70*/  USEL UR7, UR7, URZ, UP0 ;  /* 0x000000ff07077287 */ /* 0x000fc80008000000 */
[----:B------:R-:W-:Y:S01]  /*2f80*/  ULEA UR7, UR7, UR6, 0x3 ;  /* 0x0000000607077291 */ /* 0x000fe2000f8e18ff */
[----:B-1----:R-:W-:-:S04]  /*2f90*/  LOP3.LUT R3, R12, UR8, RZ, 0x3c, !PT ;  /* 0x000000080c037c12 */ /* 0x002fc8000f8e3cff */
[----:B------:R-:W-:-:S04]  /*2fa0*/  SHF.L.U32 R0, R3, 0x1f, RZ ;  /* 0x0000001f03007819 */ /* 0x000fc800000006ff */
[----:B------:R-:W1:Y:S02]  /*2fb0*/  SYNCS.PHASECHK.TRANS64 P0, [UR7+0x80], R0 ;  /* 0x00008000ff0075a7 */ /* 0x000e640008001007 */
[----:B-1----:R-:W-:Y:S05]  /*2fc0*/  @P0 EXIT ;  /* 0x000000000000094d */ /* 0x002fea0003800000 */
[----:B------:R-:W-:Y:S02]  /*2fd0*/  SHF.L.U32 R3, R3, 0x1f, RZ ;  /* 0x0000001f03037819 */ /* 0x000fe400000006ff */
[----:B------:R-:W-:-:S07]  /*2fe0*/  MOV R0, UR7 ;  /* 0x0000000700007c02 */ /* 0x000fce0008000f00 */
.L_x_52:
[----:B-1----:R1:W2:Y:S02]  /*2ff0*/  SYNCS.PHASECHK.TRANS64.TRYWAIT P0, [R0+URZ+0x80], R3 ;  /* 0x00008003000075a7 */ /* 0x0022a400080011ff */
[----:B--2---:R-:W-:Y:S05]  /*3000*/  @!P0 NANOSLEEP.SYNCS 0x989680 ;  /* 0x009896800000895d */ /* 0x004fea0003900000 */
[----:B------:R-:W2:Y:S02]  /*3010*/  @!P0 SYNCS.PHASECHK.TRANS64 P0, [R0+URZ+0x80], R3 ;  /* 0x00008003000085a7 */ /* 0x000ea400080010ff */
[----:B--2---:R-:W-:Y:S05]  /*3020*/  @P0 EXIT ;  /* 0x000000000000094d */ /* 0x004fea0003800000 */
[----:B------:R-:W-:Y:S05]  /*3030*/  BRA `(.L_x_52) ;  /* 0xfffffffc00ec7947 */ /* 0x000fea000383ffff */
.L_x_45:
[----:B------:R-:W-:Y:S05]  /*3040*/  BRA.U UP4, `(.L_x_53) ;  /* 0x0000001104447547 */ /* 0x000fea000b800000 */
[----:B------:R-:W-:Y:S01]  /*3050*/  UMOV UR4, 0x40 ;  /* 0x0000004000047882 */ /* 0x000fe20000000000 */
[----:B------:R-:W-:Y:S01]  /*3060*/  NOP ;  /* 0x0000000000007918 */ /* 0x000fe20000000000 */
[----:B------:R-:W-:Y:S01]  /*3070*/  ULEA UR5, UR52, UR4, 0x18 ;  /* 0x0000000434057291 */ /* 0x000fe2000f8ec0ff */
[----:B------:R-:W-:Y:S02]  /*3080*/  UMOV UR6, 0x400 ;  /* 0x0000040000067882 */ /* 0x000fe40000000000 */
[----:B------:R-:W-:-:S06]  /*3090*/  ULEA UR6, UR52, UR6, 0x18 ;  /* 0x0000000634067291 */ /* 0x000fcc000f8ec0ff */
[----:B------:R-:W1:Y:S02]  /*30a0*/  LDS.U8 R0, [UR5+0x1c] ;  /* 0x00001c05ff007984 */ /* 0x000e640008000000 */
[----:B-1----:R-:W-:-:S13]  /*30b0*/  ISETP.NE.AND P0, PT, R0, RZ, PT ;  /* 0x000000ff0000720c */ /* 0x002fda0003f05270 */
[----:B------:R-:W-:Y:S05]  /*30c0*/  @P0 BRA `(.L_x_54) ;  /* 0x0000000000580947 */ /* 0x000fea0003800000 */
[----:B------:R-:W-:-:S13]  /*30d0*/  ELECT P0, URZ, PT ;  /* 0x0000000000ff782f */ /* 0x000fda0003800000 */
[----:B------:R-:W-:Y:S05]  /*30e0*/  @!P0 BRA `(.L_x_55) ;  /* 0x0000000000608947 */ /* 0x000fea0003800000 */
[----:B------:R-:W-:Y:S01]  /*30f0*/  UMOV UR4, 0x10 ;  /* 0x0000001000047882 */ /* 0x000fe20000000000 */
[----:B------:R-:W-:Y:S01]  /*3100*/  HFMA2 R0, -RZ, RZ, 0, 5.9604644775390625e-08 ;  /* 0x00000001ff007431 */ /* 0x000fe200000001ff */
[----:B------:R-:W-:-:S03]  /*3110*/  MOV R3, 0xffff ;  /* 0x0000ffff00037802 */ /* 0x000fc60000000f00 */
[----:B------:R-:W-:Y:S04]  /*3120*/  DEPBAR.LE SB1, 0x36 ;  /* 0x00009d800000791a */ /* 0x000fe80000000000 */
[----:B------:R-:W1:Y:S02]  /*3130*/  UTCATOMSWS.FIND_AND_SET.ALIGN UP0, UR4, UR4 ;  /* 0x00000004000475e3 */ /* 0x000e640008000800 */
[----:B-1----:R-:W-:Y:S01]  /*3140*/  MOV R4, UR4 ;  /* 0x0000000400047c02 */ /* 0x002fe20008000f00 */
[----:B------:R-:W-:Y:S06]  /*3150*/  BRA.U UP0, `(.L_x_56) ;  /* 0x0000000100187547 */ /* 0x000fec000b800000 */
.L_x_57:
[----:B------:R-:W-:Y:S05]  /*3160*/  NANOSLEEP 0x64 ;  /* 0x000000640000795d */ /* 0x000fea0003800000 */
[----:B------:R-:W-:-:S05]  /*3170*/  UMOV UR4, 0x10 ;  /* 0x0000001000047882 */ /* 0x000fca0000000000 */
[----:B------:R-:W-:Y:S04]  /*3180*/  DEPBAR.LE SB1, 0x36 ;  /* 0x00009d800000791a */ /* 0x000fe80000000000 */
[----:B------:R-:W1:Y:S02]  /*3190*/  UTCATOMSWS.FIND_AND_SET.ALIGN UP0, UR4, UR4 ;  /* 0x00000004000475e3 */ /* 0x000e640008000800 */
[----:B-1----:R-:W-:Y:S01]  /*31a0*/  MOV R4, UR4 ;  /* 0x0000000400047c02 */ /* 0x002fe20008000f00 */
[----:B------:R-:W-:Y:S05]  /*31b0*/  BRA.U !UP0, `(.L_x_57) ;  /* 0xfffffffd08e87547 */ /* 0x000fea000b83ffff */
.L_x_56:
[-C--:B------:R-:W-:Y:S02]  /*31c0*/  SHF.L.U32 R3, R3, R4.reuse, RZ ;  /* 0x0000000403037219 */ /* 0x080fe400000006ff */
[----:B------:R-:W-:Y:S01]  /*31d0*/  SHF.L.U32 R0, R0, R4, RZ ;  /* 0x0000000400007219 */ /* 0x000fe200000006ff */
[----:B------:R-:W-:Y:S02]  /*31e0*/  IMAD.SHL.U32 R4, R4, 0x20, RZ ;  /* 0x0000002004047824 */ /* 0x000fe400078e00ff */
[----:B------:R1:W-:Y:S04]  /*31f0*/  ATOMS.OR RZ, [UR5+0x14], R3 ;  /* 0x00001403ffff798c */ /* 0x0003e8000b000005 */
[----:B------:R1:W-:Y:S04]  /*3200*/  ATOMS.OR RZ, [UR5+0x18], R0 ;  /* 0x00001800ffff798c */ /* 0x0003e8000b000005 */
[----:B------:R1:W-:Y:S01]  /*3210*/  STS [UR6+0x120], R4 ;  /* 0x00012004ff007988 */ /* 0x0003e20008000806 */
[----:B------:R-:W-:Y:S05]  /*3220*/  BRA `(.L_x_55) ;  /* 0x0000000000107947 */ /* 0x000fea0003800000 */
.L_x_54:
[----:B------:R-:W-:Y:S02]  /*3230*/  MOV R0, 0xffffffff ;  /* 0xffffffff00007802 */ /* 0x000fe40000000f00 */
[----:B------:R-:W-:-:S03]  /*3240*/  MOV R4, 0x3270 ;  /* 0x0000327000047802 */ /* 0x000fc60000000f00 */
[----:B------:R1:W-:Y:S04]  /*3250*/  STS [UR6+0x120], R0 ;  /* 0x00012000ff007988 */ /* 0x0003e80008000806 */
[----:B-1---5:R-:W-:Y:S05]  /*3260*/  CALL.REL.NOINC `($__internal_1_$__cuda_sm10x_tcgen05_guardrail_trap_phase_invalid_during_alloc) ;  /* 0x0000009400607944 */ /* 0x022fea0003c00000 */
.L_x_55:
[----:B------:R-:W-:Y:S05]  /*3270*/  WARPSYNC.ALL ;  /* 0x0000000000007948 */ /* 0x000fea0003800000 */
[----:B------:R-:W2:Y:S01]  /*3280*/  S2UR UR4, SR_CgaCtaId ;  /* 0x00000000000479c3 */ /* 0x000ea20000008800 */
[----:B------:R-:W-:Y:S01]  /*3290*/  UMOV UR41, 0x400 ;  /* 0x0000040000297882 */ /* 0x000fe20000000000 */
[----:B------:R-:W-:-:S06]  /*32a0*/  NOP ;  /* 0x0000000000007918 */ /* 0x000fcc0000000000 */
[----:B------:R-:W-:Y:S06]  /*32b0*/  BAR.ARV 0x6, 0xa0 ;  /* 0x0182800000007b1d */ /* 0x000fec0000002000 */
[----:B------:R-:W3:Y:S01]  /*32c0*/  LDCU UR6, c[0x0][0x38c] ;  /* 0x00007180ff0677ac */ /* 0x000ee20008000800 */
[----:B------:R-:W-:Y:S01]  /*32d0*/  LOP3.LUT R2, R2, 0xffff, RZ, 0xc0, !PT ;  /* 0x0000ffff02027812 */ /* 0x000fe200078ec0ff */
[----:B------:R-:W-:Y:S01]  /*32e0*/  IMAD.MOV.U32 R11, RZ, RZ, 0x1 ;  /* 0x00000001ff0b7424 */ /* 0x000fe200078e00ff */
[----:B------:R-:W-:Y:S01]  /*32f0*/  CS2R R8, SRZ ;  /* 0x0000000000087805 */ /* 0x000fe2000001ff00 */
[----:B------:R-:W4:Y:S01]  /*3300*/  LDCU UR7, c[0x0][0x38c] ;  /* 0x00007180ff0777ac */ /* 0x000f220008000800 */
[----:B------:R-:W-:Y:S01]  /*3310*/  R2UR UR42, R2 ;  /* 0x00000000022a72ca */ /* 0x000fe200000e0000 */
[----:B------:R-:W-:Y:S01]  /*3320*/  IMAD.MOV.U32 R10, RZ, RZ, RZ ;  /* 0x000000ffff0a7224 */ /* 0x000fe200078e00ff */
[----:B------:R-:W-:Y:S01]  /*3330*/  UMOV UR45, URZ ;  /* 0x000000ff002d7c82 */ /* 0x000fe20008000000 */
[----:B------:R-:W-:Y:S01]  /*3340*/  UMOV UR39, URZ ;  /* 0x000000ff00277c82 */ /* 0x000fe20008000000 */
[----:B--2---:R-:W-:Y:S01]  /*3350*/  ULEA UR41, UR4, UR41, 0x18 ;  /* 0x0000002904297291 */ /* 0x004fe2000f8ec0ff */
[----:B------:R-:W-:Y:S01]  /*3360*/  UMOV UR62, 0x0 ;  /* 0x00000000003e7882 */ /* 0x000fe20000000000 */
[----:B------:R-:W-:-:S02]  /*3370*/  UMOV UR63, 0x4400910 ;  /* 0x04400910003f7882 */ /* 0x000fc40000000000 */
[----:B------:R-:W-:Y:S02]  /*3380*/  UIADD3 UR5, UPT, UPT, UR41, 0x8800, URZ ;  /* 0x0000880029057890 */ /* 0x000fe4000fffe0ff */
[----:B------:R-:W-:Y:S02]  /*3390*/  UIADD3 UR4, UPT, UPT, UR41, 0x10800, URZ ;  /* 0x0001080029047890 */ /* 0x000fe4000fffe0ff */
[----:B---3--:R-:W-:Y:S01]  /*33a0*/  UIADD3 UR6, UPT, UPT, UR6, 0x3f, URZ ;  /* 0x0000003f06067890 */ /* 0x008fe2000fffe0ff */
[----:B-1----:R-:W1:Y:S01]  /*33b0*/  LDS R0, [UR41+0x120] ;  /* 0x00012029ff007984 */ /* 0x002e620008000800 */
[----:B------:R-:W-:Y:S02]  /*33c0*/  USHF.R.U32.HI UR5, URZ, 0x4, UR5 ;  /* 0x00000004ff057899 */ /* 0x000fe40008011605 */
[----:B------:R-:W-:Y:S02]  /*33d0*/  USHF.R.S32.HI UR47, URZ, 0x1f, UR6 ;  /* 0x0000001fff2f7899 */ /* 0x000fe40008011406 */
[----:B------:R-:W-:-:S02]  /*33e0*/  USHF.R.U32.HI UR4, URZ, 0x4, UR4 ;  /* 0x00000004ff047899 */ /* 0x000fc40008011604 */
[----:B------:R-:W-:Y:S02]  /*33f0*/  ULEA.HI UR47, UR47, UR6, URZ, 0x6 ;  /* 0x000000062f2f7291 */ /* 0x000fe4000f8f30ff */
[----:B------:R-:W-:Y:S02]  /*3400*/  ULOP3.LUT UR5, UR5, 0x3fff, URZ, 0xc0, !UPT ;  /* 0x00003fff05057892 */ /* 0x000fe4000f8ec0ff */
[----:B------:R-:W-:Y:S02]  /*3410*/  USHF.R.S32.HI UR47, URZ, 0x6, UR47 ;  /* 0x00000006ff2f7899 */ /* 0x000fe4000801142f */
[----:B------:R-:W-:Y:S02]  /*3420*/  ULOP3.LUT UR4, UR4, 0x3fff, URZ, 0xc0, !UPT ;  /* 0x00003fff04047892 */ /* 0x000fe4000f8ec0ff */
[----:B------:R-:W-:Y:S01]  /*3430*/  UISETP.LT.AND UP0, UPT, UR47, 0x1, UPT ;  /* 0x000000012f00788c */ /* 0x000fe2000bf01270 */
[----:B------:R-:W-:Y:S01]  /*3440*/  UMOV UR60, 0x0 ;  /* 0x00000000003c7882 */ /* 0x000fe20000000000 */
[----:B------:R-:W-:-:S02]  /*3450*/  UMOV UR61, 0x4400910 ;  /* 0x04400910003d7882 */ /* 0x000fc40000000000 */
[----:B------:R-:W-:Y:S01]  /*3460*/  USEL UR64, UR47, 0x1, !UP0 ;  /* 0x000000012f407887 */ /* 0x000fe2000c000000 */
[----:B------:R-:W-:Y:S01]  /*3470*/  UMOV UR58, 0x0 ;  /* 0x00000000003a7882 */ /* 0x000fe20000000000 */
[----:B------:R-:W-:Y:S01]  /*3480*/  UMOV UR59, 0x4400910 ;  /* 0x04400910003b7882 */ /* 0x000fe20000000000 */
[----:B------:R-:W-:Y:S01]  /*3490*/  UMOV UR56, 0x0 ;  /* 0x0000000000387882 */ /* 0x000fe20000000000 */
[----:B------:R-:W-:Y:S01]  /*34a0*/  UMOV UR57, 0x4400910 ;  /* 0x0440091000397882 */ /* 0x000fe20000000000 */
[----:B------:R-:W-:Y:S01]  /*34b0*/  UMOV UR54, 0x0 ;  /* 0x0000000000367882 */ /* 0x000fe20000000000 */
[----:B------:R-:W-:Y:S01]  /*34c0*/  UMOV UR55, 0x4400910 ;  /* 0x0440091000377882 */ /* 0x000fe20000000000 */
[----:B------:R-:W-:Y:S01]  /*34d0*/  UMOV UR52, 0x0 ;  /* 0x0000000000347882 */ /* 0x000fe20000000000 */
[----:B------:R-:W-:Y:S01]  /*34e0*/  UMOV UR53, 0x4400910 ;  /* 0x0440091000357882 */ /* 0x000fe20000000000 */
[----:B------:R-:W-:Y:S02]  /*34f0*/  ULOP3.LUT UR43, UR5, 0x10000, URZ, 0xfc, !UPT ;  /* 0x00010000052b7892 */ /* 0x000fe4000f8efcff */
[----:B------:R-:W-:-:S02]  /*3500*/  ULOP3.LUT UR44, UR4, 0x10000, URZ, 0xfc, !UPT ;  /* 0x00010000042c7892 */ /* 0x000fc4000f8efcff */
[----:B------:R-:W-:Y:S02]  /*3510*/  UIADD3 UR64, UPT, UPT, -UR64, URZ, URZ ;  /* 0x000000ff40407290 */ /* 0x000fe4000fffe1ff */
[----:B----4-:R-:W-:Y:S01]  /*3520*/  UISETP.GE.AND UP4, UPT, UR7, 0x1, UPT ;  /* 0x000000010700788c */ /* 0x010fe2000bf86270 */
[----:B------:R-:W-:Y:S01]  /*3530*/  UMOV UR50, 0x0 ;  /* 0x0000000000327882 */ /* 0x000fe20000000000 */
[----:B------:R-:W-:Y:S01]  /*3540*/  UMOV UR51, 0x4400910 ;  /* 0x0440091000337882 */ /* 0x000fe20000000000 */
[----:B------:R-:W-:Y:S01]  /*3550*/  UMOV UR48, 0x0 ;  /* 0x0000000000307882 */ /* 0x000fe20000000000 */
[----:B-1----:R-:W-:Y:S01]  /*3560*/  R2UR UR65, R0 ;  /* 0x00000000004172ca */ /* 0x002fe200000e0000 */
[----:B------:R-:W-:-:S14]  /*3570*/  UMOV UR49, 0x4400910 ;  /* 0x0440091000317882 */ /* 0x000fdc0000000000 */
.L_x_64:
[----:B------:R-:W-:Y:S02]  /*3580*/  LEA R0, R10, UR41, 0x3 ;  /* 0x000000290a007c11 */ /* 0x000fe4000f8e18ff */
[----:B------:R-:W-:Y:S02]  /*3590*/  SHF.L.U32 R5, R9, 0x1f, RZ ;  /* 0x0000001f09057819 */ /* 0x000fe400000006ff */
[----:B------:R-:W-:Y:S01]  /*35a0*/  PLOP3.LUT P0, PT, PT, PT, UP4, 0x80, 0x8 ;  /* 0x000000000008781c */ /* 0x000fe20003f0f048 */
[----:B------:R-:W-:Y:S01]  /*35b0*/  VIADD R3, R0, 0x80 ;  /* 0x0000008000037836 */ /* 0x000fe20000000000 */
[----:B-1----:R-:W1:Y:S02]  /*35c0*/  SYNCS.PHASECHK.TRANS64.TRYWAIT P1, [R0+URZ+0x70], R5 ;  /* 0x00007005000075a7 */ /* 0x002e6400080211ff */
[----:B-1-3--:R-:W-:Y:S09]  /*35d0*/  @!P1 BRA `(.L_x_58) ;  /* 0x0000008400d49947 */ /* 0x00aff20003800000 */
.L_x_183:
[----:B------:R-:W-:Y:S01]  /*35e0*/  LEA R4, R10, UR41, 0x4 ;  /* 0x000000290a047c11 */ /* 0x000fe2000f8e20ff */
[----:B------:R-:W-:Y:S01]  /*35f0*/  @UP4 ULEA UR4, UR39, UR41, 0x3 ;  /* 0x0000002927044291 */ /* 0x000fe2000f8e18ff */
[----:B------:R-:W-:Y:S01]  /*3600*/  PLOP3.LUT P2, PT, PT, PT, PT, 0x80, 0x8 ;  /* 0x000000000008781c */ /* 0x000fe20003f4f070 */
[----:B------:R-:W-:Y:S01]  /*3610*/  ULEA UR46, UR45, UR41, 0x3 ;  /* 0x000000292d2e7291 */ /* 0x000fe2000f8e18ff */
[----:B------:R-:W-:Y:S02]  /*3620*/  PRMT R3, RZ, 0x654, R3 ;  /* 0x00000654ff037816 */ /* 0x000fe40000000003 */
[----:B-1----:R-:W1:Y:S01]  /*3630*/  LDS.128 R4, [R4+0x100] ;  /* 0x0001000004047984 */ /* 0x002e620000000c00 */
[----:B------:R-:W-:Y:S02]  /*3640*/  @P0 SHF.L.U32 R2, R8, 0x1f, RZ ;  /* 0x0000001f08020819 */ /* 0x000fe400000006ff */
[----:B------:R-:W-:Y:S01]  /*3650*/  SHF.L.U32 R0, R11, 0x1f, RZ ;  /* 0x0000001f0b007819 */ /* 0x000fe200000006ff */
[----:B------:R-:W-:Y:S01]  /*3660*/  @!PT LDS RZ, [RZ] ;  /* 0x00000000fffff984 */ /* 0x000fe20000000800 */
[----:B------:R-:W-:Y:S01]  /*3670*/  @!PT LDS RZ, [RZ] ;  /* 0x00000000fffff984 */ /* 0x000fe20000000800 */
[----:B------:R-:W-:Y:S01]  /*3680*/  @!PT LDS RZ, [RZ] ;  /* 0x00000000fffff984 */ /* 0x000fe20000000800 */
[----:B------:R-:W-:Y:S01]  /*3690*/  @!PT LDS RZ, [RZ] ;  /* 0x00000000fffff984 */ /* 0x000fe20000000800 */
[----:B------:R2:W-:Y:S06]  /*36a0*/  MEMBAR.ALL.CTA ;  /* 0x0000000000007992 */ /* 0x0005ec0000008000 */
[----:B--2---:R-:W2:Y:S02]  /*36b0*/  FENCE.VIEW.ASYNC.S ;  /* 0x00000000000073c6 */ /* 0x004ea40000000000 */
[----:B--2---:R2:W-:Y:S01]  /*36c0*/  SYNCS.ARRIVE.TRANS64.RED.A1T0 RZ, [R3+URZ], RZ ;  /* 0x000000ff03ff79a7 */ /* 0x0045e200081004ff */
[----:B------:R2:W3:Y:S01]  /*36d0*/  @P0 SYNCS.PHASECHK.TRANS64.TRYWAIT P2, [UR4], R2 ;  /* 0x00000002ff0005a7 */ /* 0x0004e20008041104 */
[----:B------:R-:W-:Y:S01]  /*36e0*/  ULEA.HI UR4, UR45, UR45, URZ, 0x1 ;  /* 0x0000002d2d047291 */ /* 0x000fe2000f8f08ff */
[----:B-1----:R-:W-:-:S03]  /*36f0*/  LOP3.LUT P1, RZ, R6, 0x1, RZ, 0xc0, !PT ;  /* 0x0000000106ff7812 */ /* 0x002fc6000782c0ff */
[----:B------:R-:W-:Y:S02]  /*3700*/  USHF.L.U32 UR5, UR4, 0x7, URZ ;  /* 0x0000000704057899 */ /* 0x000fe400080006ff */
[----:B------:R-:W-:Y:S02]  /*3710*/  ULOP3.LUT UR36, UR4, 0xffe, URZ, 0xc0, !UPT ;  /* 0x00000ffe04247892 */ /* 0x000fe4000f8ec0ff */
[----:B------:R-:W-:Y:S02]  /*3720*/  ULOP3.LUT UR4, UR5, 0xffffff00, URZ, 0xc0, !UPT ;  /* 0xffffff0005047892 */ /* 0x000fe4000f8ec0ff */
[----:B------:R-:W-:Y:S02]  /*3730*/  UIADD3 UR36, UPT, UPT, -UR36, UR45, URZ ;  /* 0x0000002d24247290 */ /* 0x000fe4000fffe1ff */
[----:B------:R-:W-:Y:S01]  /*3740*/  UIADD3 UR4, UPT, UPT, UR65, UR4, URZ ;  /* 0x0000000441047290 */ /* 0x000fe2000fffe0ff */
[----:B------:R-:W1:Y:S03]  /*3750*/  SYNCS.PHASECHK.TRANS64.TRYWAIT P0, [UR46+0xb0], R0 ;  /* 0x0000b000ff0075a7 */ /* 0x000e66000800112e */
[----:B------:R-:W-:Y:S01]  /*3760*/  ULEA UR36, UR36, UR4, 0x14 ;  /* 0x0000000424247291 */ /* 0x000fe2000f8ea0ff */
[----:B-123--:R-:W-:Y:S11]  /*3770*/  @!P0 BRA `(.L_x_59) ;  /* 0x0000008400808947 */ /* 0x00eff60003800000 */
.L_x_185:
[----:B------:R-:W-:Y:S01]  /*3780*/  IADD3 R10, PT, PT, R10, 0x1, RZ ;  /* 0x000000010a0a7810 */ /* 0x000fe20007ffe0ff */
[----:B------:R-:W-:Y:S06]  /*3790*/  BRA.U !UP4, `(.L_x_60) ;  /* 0x000000050c107547 */ /* 0x000fec000b800000 */
[----:B------:R-:W-:Y:S01]  /*37a0*/  UPLOP3.LUT UP2, UPT, UPT, UPT, UPT, 0x40, 0x4 ;  /* 0x000000000004789c */ /* 0x000fe20003f4e870 */
[----:B------:R-:W-:Y:S01]  /*37b0*/  UMOV UR38, UR64 ;  /* 0x0000004000267c82 */ /* 0x000fe20008000000 */
[----:B------:R-:W-:Y:S01]  /*37c0*/  UMOV UR37, UR47 ;  /* 0x0000002f00257c82 */ /* 0x000fe20008000000 */
[----:B------:R-:W-:-:S08]  /*37d0*/  UMOV UR5, UR39 ;  /* 0x0000002700057c82 */ /* 0x000fd00008000000 */
.L_x_63:
[----:B------:R-:W-:Y:S02]  /*37e0*/  UIADD3 UR38, UPT, UPT, UR38, 0x1, URZ ;  /* 0x0000000126267890 */ /* 0x000fe4000fffe0ff */
[----:B------:R-:W-:Y:S02]  /*37f0*/  ULEA UR7, UR5, UR41, 0x3 ;  /* 0x0000002905077291 */ /* 0x000fe4000f8e18ff */
[----:B------:R-:W-:Y:S01]  /*3800*/  UISETP.NE.AND UP3, UPT, UR38, URZ, UPT ;  /* 0x000000ff2600728c */ /* 0x000fe2000bf65270 */
[----:B--23--:R-:W-:Y:S10]  /*3810*/  @P2 BRA `(.L_x_61) ;  /* 0x00000000000c2947 */ /* 0x00cff40003800000 */
[----:B-1----:R-:W-:Y:S04]  /*3820*/  SHF.L.U32 R3, R8, 0x1f, RZ ;  /* 0x0000001f08037819 */ /* 0x002fe800000006ff */
[----:B------:R-:W1:Y:S02]  /*3830*/  SYNCS.PHASECHK.TRANS64.TRYWAIT P0, [UR7], R3 ;  /* 0x00000003ff0075a7 */ /* 0x000e640008001107 */
[----:B-1----:R-:W-:Y:S05]  /*3840*/  @!P0 BRA `(.L_x_62) ;  /* 0x0000008400648947 */ /* 0x002fea0003800000 */
.L_x_61:
[----:B------:R-:W-:Y:S01]  /*3850*/  UISETP.NE.AND UP0, UPT, UR37, 0x1, UPT ;  /* 0x000000012500788c */ /* 0x000fe2000bf05270 */
[----:B------:R-:W-:Y:S01]  /*3860*/  PLOP3.LUT P2, PT, PT, PT, PT, 0x80, 0x8 ;  /* 0x000000000008781c */ /* 0x000fe20003f4f070 */
[----:B------:R-:W-:Y:S02]  /*3870*/  UIADD3 UR4, UPT, UPT, UR5, 0x1, URZ ;  /* 0x0000000105047890 */ /* 0x000fe4000fffe0ff */
[----:B------:R-:W-:Y:S02]  /*3880*/  UIADD3 UR40, UPT, UPT, UR7, 0x10, URZ ;  /* 0x0000001007287890 */ /* 0x000fe4000fffe0ff */
[----:B------:R-:W-:Y:S01]  /*3890*/  UISETP.NE.AND UP1, UPT, UR4, 0x2, UPT ;  /* 0x000000020400788c */ /* 0x000fe2000bf25270 */
[----:B------:R-:W-:Y:S01]  /*38a0*/  PLOP3.LUT P0, PT, PT, PT, UP0, 0x80, 0x8 ;  /* 0x000000000008781c */ /* 0x000fe20003f0f008 */
[----:B------:R-:W-:Y:S02]  /*38b0*/  UIADD3 UR37, UPT, UPT, UR37, -0x1, URZ ;  /* 0xffffffff25257890 */ /* 0x000fe4000fffe0ff */
[----:B------:R-:W-:Y:S02]  /*38c0*/  USEL UR6, URZ, 0x1, UP1 ;  /* 0x00000001ff067887 */ /* 0x000fe40008800000 */
[----:B------:R-:W-:Y:S01]  /*38d0*/  USEL UR39, UR4, URZ, UP1 ;  /* 0x000000ff04277287 */ /* 0x000fe20008800000 */
[----:B------:R-:W-:Y:S01]  /*38e0*/  UMOV UR7, 0x40004040 ;  /* 0x4000404000077882 */ /* 0x000fe20000000000 */
[----:B------:R-:W-:Y:S02]  /*38f0*/  UMOV UR35, 0x40004040 ;  /* 0x4000404000237882 */ /* 0x000fe40000000000 */
[----:B------:R-:W-:Y:S01]  /*3900*/  @UP0 ULEA UR4, UR39, UR41, 0x3 ;  /* 0x0000002927040291 */ /* 0x000fe2000f8e18ff */
[----:B------:R-:W-:Y:S01]  /*3910*/  LOP3.LUT R8, R8, UR6, RZ, 0x3c, !PT ;  /* 0x0000000608087c12 */ /* 0x000fe2000f8e3cff */
[----:B------:R-:W-:Y:S01]  /*3920*/  ULEA UR6, UR5, UR44, 0xc ;  /* 0x0000002c05067291 */ /* 0x000fe2000f8e60ff */
[----:B------:R-:W-:Y:S02]  /*3930*/  UMOV UR33, 0x40004040 ;  /* 0x4000404000217882 */ /* 0x000fe40000000000 */
[----:B-1----:R-:W-:Y:S01]  /*3940*/  @P0 SHF.L.U32 R0, R8, 0x1f, RZ ;  /* 0x0000001f08000819 */ /* 0x002fe200000006ff */
[----:B------:R-:W-:Y:S02]  /*3950*/  UIADD3 UR34, UPT, UPT, UR6, 0x2, URZ ;  /* 0x0000000206227890 */ /* 0x000fe4000fffe0ff */
[----:B------:R-:W-:Y:S01]  /*3960*/  UIADD3 UR30, UPT, UPT, UR6, 0x4, URZ ;  /* 0x00000004061e7890 */ /* 0x000fe2000fffe0ff */
[----:B------:R2:W3:Y:S01]  /*3970*/  @P0 SYNCS.PHASECHK.TRANS64.TRYWAIT P2, [UR4], R0 ;  /* 0x00000000ff0005a7 */ /* 0x0004e20008041104 */
[----:B------:R-:W-:Y:S02]  /*3980*/  ULEA UR4, UR5, UR43, 0xa ;  /* 0x0000002b05047291 */ /* 0x000fe4000f8e50ff */
[----:B------:R-:W-:Y:S02]  /*3990*/  UIADD3 UR26, UPT, UPT, UR6, 0x6, URZ ;  /* 0x00000006061a7890 */ /* 0x000fe4000fffe0ff */
        /* <DEDUP_REMOVED lines=10> */
[----:B------:R-:W-:Y:S01]  /*3a40*/  UIADD3 UR8, UPT, UPT, UR4, 0x206, URZ ;  /* 0x0000020604087890 */ /* 0x000fe2000fffe0ff */
[----:B------:R-:W-:Y:S01]  /*3a50*/  UMOV UR5, 0x40004040 ;  /* 0x4000404000057882 */ /* 0x000fe20000000000 */
[----:B------:R-:W-:Y:S01]  /*3a60*/  UMOV UR31, 0x40004040 ;  /* 0x40004040001f7882 */ /* 0x000fe20000000000 */
[----:B------:R1:W-:Y:S01]  /*3a70*/  UTCHMMA gdesc[UR4], gdesc[UR6], tmem[UR36], tmem[UR62], idesc[UR63], UP2 ;  /* 0x00ff3e06040075ea */ /* 0x0003e20009000024 */
[----:B------:R-:W-:Y:S01]  /*3a80*/  UPLOP3.LUT UP2, UPT, UPT, UPT, UPT, 0x80, 0x8 ;  /* 0x000000000008789c */ /* 0x000fe20003f4f070 */
[----:B------:R2:W-:Y:S01]  /*3a90*/  UTCHMMA gdesc[UR32], gdesc[UR34], tmem[UR36], tmem[UR60], idesc[UR61], UPT ;  /* 0x00ff3c22200075ea */ /* 0x0005e2000b800024 */
[----:B------:R-:W-:Y:S01]  /*3aa0*/  UMOV UR29, 0x40004040 ;  /* 0x40004040001d7882 */ /* 0x000fe20000000000 */
[----:B------:R-:W-:Y:S01]  /*3ab0*/  UMOV UR27, 0x40004040 ;  /* 0x40004040001b7882 */ /* 0x000fe20000000000 */
        /* <DEDUP_REMOVED lines=12> */
[----:B------:R-:W-:Y:S01]  /*3b80*/  UMOV UR9, 0x40004040 ;  /* 0x4000404000097882 */ /* 0x000fe20000000000 */
[----:B------:R2:W-:Y:S01]  /*3b90*/  UTCHMMA gdesc[UR12], gdesc[UR14], tmem[UR36], tmem[UR50], idesc[UR51], UPT ;  /* 0x00ff320e0c0075ea */ /* 0x0005e2000b800024 */
[----:B------:R2:W-:Y:S01]  /*3ba0*/  UTCHMMA gdesc[UR8], gdesc[UR10], tmem[UR36], tmem[UR48], idesc[UR49], UPT ;  /* 0x00ff300a080075ea */ /* 0x0005e2000b800024 */
[----:B------:R2:W-:Y:S01]  /*3bb0*/  UTCBAR.MULTICAST [UR40], URZ, UR42 ;  /* 0x000000ff280073e9 */ /* 0x0005e2000800082a */
[----:B-1----:R-:W-:Y:S01]  /*3bc0*/  UMOV UR5, UR39 ;  /* 0x0000002700057c82 */ /* 0x002fe20008000000 */
[----:B------:R-:W-:Y:S05]  /*3bd0*/  BRA.U UP3, `(.L_x_63) ;  /* 0xfffffffd03007547 */ /* 0x000fea000b83ffff */
.L_x_60:
[----:B------:R-:W-:Y:S01]  /*3be0*/  UIADD3 UR4, UPT, UPT, UR45, 0x1, URZ ;  /* 0x000000012d047890 */ /* 0x000fe2000fffe0ff */
[C---:B------:R-:W-:Y:S01]  /*3bf0*/  ISETP.NE.AND P0, PT, R10.reuse, 0x2, PT ;  /* 0x000000020a00780c */ /* 0x040fe20003f05270 */
[----:B------:R-:W-:Y:S02]  /*3c00*/  UIADD3 UR5, UPT, UPT, UR46, 0x90, URZ ;  /* 0x000000902e057890 */ /* 0x000fe4000fffe0ff */
[----:B------:R-:W-:Y:S01]  /*3c10*/  UISETP.NE.AND UP0, UPT, UR4, 0x4, UPT ;  /* 0x000000040400788c */ /* 0x000fe2000bf05270 */
[----:B-12---:R-:W-:Y:S02]  /*3c20*/  SEL R0, RZ, 0x1, P0 ;  /* 0x00000001ff007807 */ /* 0x006fe40000000000 */
[----:B------:R-:W-:Y:S01]  /*3c30*/  SEL R10, R10, RZ, P0 ;  /* 0x000000ff0a0a7207 */ /* 0x000fe20000000000 */
[----:B------:R-:W-:Y:S01]  /*3c40*/  USEL UR6, URZ, 0x1, UP0 ;  /* 0x00000001ff067887 */ /* 0x000fe20008000000 */
[----:B------:R-:W-:Y:S01]  /*3c50*/  LOP3.LUT R9, R9, R0, RZ, 0x3c, !PT ;  /* 0x0000000009097212 */ /* 0x000fe200078e3cff */
[----:B------:R-:W-:Y:S01]  /*3c60*/  USEL UR45, UR4, URZ, UP0 ;  /* 0x000000ff042d7287 */ /* 0x000fe20008000000 */
[----:B------:R1:W-:Y:S03]  /*3c70*/  UTCBAR [UR5], URZ ;  /* 0x000000ff050073e9 */ /* 0x0003e600080000ff */
[----:B------:R-:W-:Y:S01]  /*3c80*/  LOP3.LUT R11, R11, UR6, RZ, 0x3c, !PT ;  /* 0x000000060b0b7c12 */ /* 0x000fe2000f8e3cff */
[----:B------:R-:W-:Y:S07]  /*3c90*/  @P1 BRA `(.L_x_64) ;  /* 0xfffffff800381947 */ /* 0x000fee000383ffff */
[----:B------:R-:W2:Y:S01]  /*3ca0*/  S2UR UR8, SR_CgaCtaId ;  /* 0x00000000000879c3 */ /* 0x000ea20000008800 */
[----:B------:R-:W-:Y:S01]  /*3cb0*/  ELECT P0, URZ, PT ;  /* 0x0000000000ff782f */ /* 0x000fe20003800000 */
[----:B------:R-:W-:Y:S01]  /*3cc0*/  IMAD.MOV.U32 R0, RZ, RZ, 0x1 ;  /* 0x00000001ff007424 */ /* 0x000fe200078e00ff */
[----:B------:R-:W-:Y:S01]  /*3cd0*/  UIADD3 UR41, UPT, UPT, UR41, 0xb0, URZ ;  /* 0x000000b029297890 */ /* 0x000fe2000fffe0ff */
[----:B------:R-:W-:Y:S01]  /*3ce0*/  SHF.L.U32 R3, R11, 0x1f, RZ ;  /* 0x0000001f0b037819 */ /* 0x000fe200000006ff */
[----:B------:R-:W-:-:S03]  /*3cf0*/  UMOV UR4, 0x40 ;  /* 0x0000004000047882 */ /* 0x000fc60000000000 */
[----:B------:R-:W-:Y:S01]  /*3d00*/  UVIRTCOUNT.DEALLOC.SMPOOL 0x80 ;  /* 0x000000800000784c */ /* 0x000fe20000000000 */
[----:B--2---:R-:W-:Y:S02]  /*3d10*/  ULEA UR8, UR8, UR4, 0x18 ;  /* 0x0000000408087291 */ /* 0x004fe4000f8ec0ff */
[----:B------:R-:W-:-:S07]  /*3d20*/  ULEA UR4, UR45, UR41, 0x3 ;  /* 0x000000292d047291 */ /* 0x000fce000f8e18ff */
[----:B------:R2:W-:Y:S02]  /*3d30*/  @P0 STS.U8 [UR8+0x1c], R0 ;  /* 0x00001c00ff000988 */ /* 0x0005e40008000008 */
[----:B------:R-:W4:Y:S02]  /*3d40*/  SYNCS.PHASECHK.TRANS64.TRYWAIT P0, [UR4], R3 ;  /* 0x00000003ff0075a7 */ /* 0x000f240008001104 */
[----:B--2-4-:R-:W-:Y:S05]  /*3d50*/  @!P0 BRA `(.L_x_65) ;  /* 0x0000008000388947 */ /* 0x014fea0003800000 */
.L_x_188:
[----:B------:R-:W-:-:S04]  /*3d60*/  UIADD3 UR4, UPT, UPT, UR45, 0x1, URZ ;  /* 0x000000012d047890 */ /* 0x000fc8000fffe0ff */
[----:B------:R-:W-:-:S04]  /*3d70*/  UISETP.NE.AND UP0, UPT, UR4, 0x4, UPT ;  /* 0x000000040400788c */ /* 0x000fc8000bf05270 */
[----:B------:R-:W-:Y:S02]  /*3d80*/  USEL UR6, URZ, 0x1, UP0 ;  /* 0x00000001ff067887 */ /* 0x000fe40008000000 */
[----:B------:R-:W-:-:S04]  /*3d90*/  USEL UR4, UR4, URZ, UP0 ;  /* 0x000000ff04047287 */ /* 0x000fc80008000000 */
[----:B-1----:R-:W-:Y:S01]  /*3da0*/  ULEA UR5, UR4, UR41, 0x3 ;  /* 0x0000002904057291 */ /* 0x002fe2000f8e18ff */
[----:B------:R-:W-:-:S04]  /*3db0*/  LOP3.LUT R2, R11, UR6, RZ, 0x3c, !PT ;  /* 0x000000060b027c12 */ /* 0x000fc8000f8e3cff */
[----:B--2---:R-:W-:-:S04]  /*3dc0*/  SHF.L.U32 R3, R2, 0x1f, RZ ;  /* 0x0000001f02037819 */ /* 0x004fc800000006ff */
[----:B------:R-:W1:Y:S02]  /*3dd0*/  SYNCS.PHASECHK.TRANS64.TRYWAIT P0, [UR5], R3 ;  /* 0x00000003ff0075a7 */ /* 0x000e640008001105 */
[----:B-1----:R-:W-:Y:S05]  /*3de0*/  @!P0 BRA `(.L_x_66) ;  /* 0x00000080002c8947 */ /* 0x002fea0003800000 */
.L_x_190:
[----:B------:R-:W-:-:S04]  /*3df0*/  UIADD3 UR4, UPT, UPT, UR4, 0x1, URZ ;  /* 0x0000000104047890 */ /* 0x000fc8000fffe0ff */
[----:B------:R-:W-:-:S04]  /*3e00*/  UISETP.NE.AND UP0, UPT, UR4, 0x4, UPT ;  /* 0x000000040400788c */ /* 0x000fc8000bf05270 */
[----:B------:R-:W-:Y:S02]  /*3e10*/  USEL UR6, URZ, 0x1, UP0 ;  /* 0x00000001ff067887 */ /* 0x000fe40008000000 */
[----:B------:R-:W-:-:S04]  /*3e20*/  USEL UR4, UR4, URZ, UP0 ;  /* 0x000000ff04047287 */ /* 0x000fc80008000000 */
[----:B------:R-:W-:Y:S01]  /*3e30*/  ULEA UR5, UR4, UR41, 0x3 ;  /* 0x0000002904057291 */ /* 0x000fe2000f8e18ff */
[----:B------:R-:W-:-:S04]  /*3e40*/  LOP3.LUT R2, R2, UR6, RZ, 0x3c, !PT ;  /* 0x0000000602027c12 */ /* 0x000fc8000f8e3cff */
[----:B-1----:R-:W-:-:S04]  /*3e50*/  SHF.L.U32 R3, R2, 0x1f, RZ ;  /* 0x0000001f02037819 */ /* 0x002fc800000006ff */
[----:B------:R-:W1:Y:S02]  /*3e60*/  SYNCS.PHASECHK.TRANS64.TRYWAIT P0, [UR5], R3 ;  /* 0x00000003ff0075a7 */ /* 0x000e640008001105 */
[----:B-1----:R-:W-:Y:S05]  /*3e70*/  @!P0 BRA `(.L_x_67) ;  /* 0x0000008000208947 */ /* 0x002fea0003800000 */
.L_x_192:
[----:B------:R-:W-:-:S04]  /*3e80*/  UIADD3 UR4, UPT, UPT, UR4, 0x1, URZ ;  /* 0x0000000104047890 */ /* 0x000fc8000fffe0ff */
[----:B------:R-:W-:-:S04]  /*3e90*/  UISETP.NE.AND UP0, UPT, UR4, 0x4, UPT ;  /* 0x000000040400788c */ /* 0x000fc8000bf05270 */
[----:B------:R-:W-:Y:S02]  /*3ea0*/  USEL UR5, URZ, 0x1, UP0 ;  /* 0x00000001ff057887 */ /* 0x000fe40008000000 */
[----:B------:R-:W-:-:S04]  /*3eb0*/  USEL UR4, UR4, URZ, UP0 ;  /* 0x000000ff04047287 */ /* 0x000fc80008000000 */
[----:B------:R-:W-:Y:S01]  /*3ec0*/  ULEA UR4, UR4, UR41, 0x3 ;  /* 0x0000002904047291 */ /* 0x000fe2000f8e18ff */
[----:B-1----:R-:W-:-:S04]  /*3ed0*/  LOP3.LUT R3, R2, UR5, RZ, 0x3c, !PT ;  /* 0x0000000502037c12 */ /* 0x002fc8000f8e3cff */
[----:B------:R-:W-:-:S04]  /*3ee0*/  SHF.L.U32 R3, R3, 0x1f, RZ ;  /* 0x0000001f03037819 */ /* 0x000fc800000006ff */
[----:B------:R-:W1:Y:S02]  /*3ef0*/  SYNCS.PHASECHK.TRANS64.TRYWAIT P0, [UR4], R3 ;  /* 0x00000003ff0075a7 */ /* 0x000e640008001104 */
[----:B-1----:R-:W-:Y:S05]  /*3f00*/  @!P0 BRA `(.L_x_68) ;  /* 0x0000008000148947 */ /* 0x002fea0003800000 */
.L_x_194:
[----:B------:R-:W-:Y:S01]  /*3f10*/  NOP ;  /* 0x0000000000007918 */ /* 0x000fe20000000000 */
[----:B-1----:R-:W1:Y:S01]  /*3f20*/  LDS R0, [UR8+0x14] ;  /* 0x00001408ff007984 */ /* 0x002e620008000800 */
[----:B------:R-:W-:Y:S01]  /*3f30*/  ULOP3.LUT UR4, UR65, 0xffff, URZ, 0xc0, !UPT ;  /* 0x0000ffff41047892 */ /* 0x000fe2000f8ec0ff */
[----:B------:R-:W-:Y:S01]  /*3f40*/  UMOV UR5, 0xffff ;  /* 0x0000ffff00057882 */ /* 0x000fe20000000000 */
[----:B------:R-:W-:Y:S02]  /*3f50*/  UMOV UR6, 0x1 ;  /* 0x0000000100067882 */ /* 0x000fe40000000000 */
[----:B------:R-:W-:-:S04]  /*3f60*/  USHF.R.U32.HI UR4, URZ, 0x5, UR4 ;  /* 0x00000005ff047899 */ /* 0x000fc80008011604 */
[----:B------:R-:W-:Y:S02]  /*3f70*/  USHF.L.U32 UR5, UR5, UR4, URZ ;  /* 0x0000000405057299 */ /* 0x000fe400080006ff */
[----:B------:R-:W-:-:S04]  /*3f80*/  USHF.L.U32 UR4, UR6, UR4, URZ ;  /* 0x0000000406047299 */ /* 0x000fc800080006ff */
[----:B-1----:R-:W-:-:S04]  /*3f90*/  LOP3.LUT R0, R0, UR5, RZ, 0xc0, !PT ;  /* 0x0000000500007c12 */ /* 0x002fc8000f8ec0ff */
[----:B------:R-:W-:-:S13]  /*3fa0*/  ISETP.NE.AND P0, PT, R0, UR5, PT ;  /* 0x0000000500007c0c */ /* 0x000fda000bf05270 */
[----:B------:R-:W-:Y:S05]  /*3fb0*/  @P0 BRA `(.L_x_69) ;  /* 0x0000000000580947 */ /* 0x000fea0003800000 */
[----:B------:R-:W1:Y:S02]  /*3fc0*/  LDS R0, [UR8+0x18] ;  /* 0x00001808ff007984 */ /* 0x000e640008000800 */
[----:B-1----:R-:W-:-:S04]  /*3fd0*/  LOP3.LUT R0, R0, UR4, RZ, 0xc0, !PT ;  /* 0x0000000400007c12 */ /* 0x002fc8000f8ec0ff */
[----:B------:R-:W-:-:S13]  /*3fe0*/  ISETP.NE.AND P0, PT, R0, UR4, PT ;  /* 0x0000000400007c0c */ /* 0x000fda000bf05270 */
[----:B------:R-:W-:Y:S05]  /*3ff0*/  @P0 BRA `(.L_x_70) ;  /* 0x00000000003c0947 */ /* 0x000fea0003800000 */
[----:B------:R-:W1:Y:S01]  /*4000*/  S2R R2, SR_LANEID ;  /* 0x0000000000027919 */ /* 0x000e620000000000 */
[----:B------:R-:W-:Y:S01]  /*4010*/  ULOP3.LUT UR5, URZ, UR5, URZ, 0x33, !UPT ;  /* 0x00000005ff057292 */ /* 0x000fe2000f8e33ff */
[----:B------:R-:W-:Y:S01]  /*4020*/  LOP3.LUT R4, RZ, UR4, RZ, 0x33, !PT ;  /* 0x00000004ff047c12 */ /* 0x000fe2000f8e33ff */
[----:B------:R-:W-:Y:S02]  /*4030*/  VOTEU.ANY UR4, UPT, PT ;  /* 0x0000000000047886 */ /* 0x000fe400038e0100 */
[----:B------:R-:W-:Y:S01]  /*4040*/  UFLO.U32 UR4, UR4 ;  /* 0x00000004000472bd */ /* 0x000fe200080e0000 */
[----:B------:R-:W2:Y:S01]  /*4050*/  REDUX UR6, R4 ;  /* 0x00000000040673c4 */ /* 0x000ea20000000000 */
[----:B------:R-:W-:-:S06]  /*4060*/  IMAD.U32 R0, RZ, RZ, UR5 ;  /* 0x00000005ff007e24 */ /* 0x000fcc000f8e00ff */
[----:B------:R4:W-:Y:S01]  /*4070*/  UTCATOMSWS.AND URZ, UR5 ;  /* 0x0000000500ff79e3 */ /* 0x0009e20008000000 */
[----:B------:R-:W3:Y:S01]  /*4080*/  REDUX UR7, R0 ;  /* 0x00000000000773c4 */ /* 0x000ee20000000000 */
[----:B-1----:R-:W-:Y:S01]  /*4090*/  ISETP.EQ.U32.AND P0, PT, R2, UR4, PT ;  /* 0x0000000402007c0c */ /* 0x002fe2000bf02070 */
[----:B--2---:R-:W-:Y:S01]  /*40a0*/  IMAD.U32 R2, RZ, RZ, UR6 ;  /* 0x00000006ff027e24 */ /* 0x004fe2000f8e00ff */
[----:B---3--:R-:W-:-:S11]  /*40b0*/  MOV R3, UR7 ;  /* 0x0000000700037c02 */ /* 0x008fd60008000f00 */
[----:B------:R4:W-:Y:S04]  /*40c0*/  @P0 ATOMS.AND RZ, [UR8+0x14], R3 ;  /* 0x00001403ffff098c */ /* 0x0009e8000a800008 */
[----:B------:R4:W-:Y:S01]  /*40d0*/  @P0 ATOMS.AND RZ, [UR8+0x18], R2 ;  /* 0x00001802ffff098c */ /* 0x0009e2000a800008 */
[----:B------:R-:W-:Y:S05]  /*40e0*/  BRA `(.L_x_71) ;  /* 0x0000000000147947 */ /* 0x000fea0003800000 */
.L_x_70:
[----:B------:R-:W-:Y:S02]  /*40f0*/  MOV R2, 0x4110 ;  /* 0x0000411000027802 */ /* 0x000fe40000000f00 */
[----:B---3-5:R-:W-:Y:S05]  /*4100*/  CALL.REL.NOINC `($__internal_0_$__cuda_sm10x_tcgen05_guardrail_trap_col_being_dealloced_not_returned_by_alloc) ;  /* 0x0000008400ac7944 */ /* 0x028fea0003c00000 */
[----:B------:R-:W-:Y:S05]  /*4110*/  BRA `(.L_x_71) ;  /* 0x0000000000087947 */ /* 0x000fea0003800000 */
.L_x_69:
[----:B------:R-:W-:Y:S02]  /*4120*/  MOV R2, 0x4140 ;  /* 0x0000414000027802 */ /* 0x000fe40000000f00 */
[----:B---3-5:R-:W-:Y:S05]  /*4130*/  CALL.REL.NOINC `($__internal_2_$__cuda_sm10x_tcgen05_guardrail_trap_unallocated_columns_being_dealloced) ;  /* 0x0000008400b87944 */ /* 0x028fea0003c00000 */
.L_x_71:
[----:B------:R-:W-:Y:S01]  /*4140*/  NOP ;  /* 0x0000000000007918 */ /* 0x000fe20000000000 */
[----:B----4-:R-:W-:Y:S05]  /*4150*/  EXIT ;  /* 0x000000000000794d */ /* 0x010fea0003800000 */
.L_x_53:
[----:B------:R-:W-:-:S09]  /*4160*/  UISETP.NE.OR UP0, UPT, UR17, 0x3, !UP3 ;  /* 0x000000031100788c */ /* 0x000fd2000df05670 */
[----:B------:R-:W-:Y:S05]  /*4170*/  BRA.U UP0, `(.L_x_72) ;  /* 0x0000001500d47547 */ /* 0x000fea000b800000 */
[----:B------:R-:W1:Y:S01]  /*4180*/  LDCU UR37, c[0x0][0x370] ;  /* 0x00006e00ff2577ac */ /* 0x000e620008000800 */
[----:B------:R-:W2:Y:S01]  /*4190*/  LDC.64 R16, c[0x0][0x348] ;  /* 0x0000d200ff107b82 */ /* 0x000ea20000000a00 */
[----:B------:R-:W-:Y:S01]  /*41a0*/  HFMA2 R14, -RZ, RZ, 0, 0 ;  /* 0x00000000ff0e7431 */ /* 0x000fe200000001ff */
[----:B------:R-:W-:Y:S01]  /*41b0*/  MOV R13, RZ ;  /* 0x000000ff000d7202 */ /* 0x000fe20000000f00 */
[----:B------:R-:W1:Y:S01]  /*41c0*/  LDCU.128 UR48, c[0x0][0xb10] ;  /* 0x00016200ff3077ac */ /* 0x000e620008000c00 */
[----:B------:R-:W-:Y:S01]  /*41d0*/  HFMA2 R7, -RZ, RZ, 0, 0.0078125 ;  /* 0x00002000ff077431 */ /* 0x000fe200000001ff */
[----:B------:R-:W3:Y:S03]  /*41e0*/  LDCU UR31, c[0x0][0x374] ;  /* 0x00006e80ff1f77ac */ /* 0x000ee60008000800 */
[----:B------:R-:W4:Y:S01]  /*41f0*/  LDC.64 R2, c[0x0][0x888] ;  /* 0x00022200ff027b82 */ /* 0x000f220000000a00 */
[----:B------:R-:W3:Y:S01]  /*4200*/  LDCU UR15, c[0x0][0xb0c] ;  /* 0x00016180ff0f77ac */ /* 0x000ee20008000800 */
[----:B------:R-:W2:Y:S06]  /*4210*/  LDCU UR47, c[0x0][0xb20] ;  /* 0x00016400ff2f77ac */ /* 0x000eac0008000800 */
[----:B------:R-:W4:Y:S01]  /*4220*/  LDC.64 R4, c[0x0][0x890] ;  /* 0x00022400ff047b82 */ /* 0x000f220000000a00 */
[----:B------:R-:W2:Y:S01]  /*4230*/  LDCU UR4, c[0x0][0xb30] ;  /* 0x00016600ff0477ac */ /* 0x000ea20008000800 */
[----:B-1----:R-:W-:-:S02]  /*4240*/  UIMAD.WIDE.U32 UR6, UR37, UR48, URZ ;  /* 0x00000030250672a5 */ /* 0x002fc4000f8e00ff */
[----:B---3--:R-:W-:Y:S01]  /*4250*/  UIMAD.WIDE.U32 UR8, UR31, UR51, URZ ;  /* 0x000000331f0872a5 */ /* 0x008fe2000f8e00ff */
[----:B------:R-:W-:Y:S01]  /*4260*/  UMOV UR21, 0x400 ;  /* 0x0000040000157882 */ /* 0x000fe20000000000 */
[----:B------:R-:W-:Y:S02]  /*4270*/  UPLOP3.LUT UP1, UPT, UPT, UPT, UPT, 0x40, 0x4 ;  /* 0x000000000004789c */ /* 0x000fe40003f2e870 */
[----:B------:R-:W-:Y:S01]  /*4280*/  ULEA UR21, UR52, UR21, 0x18 ;  /* 0x0000001534157291 */ /* 0x000fe2000f8ec0ff */
[----:B------:R-:W-:Y:S02]  /*4290*/  UMOV UR6, UR7 ;  /* 0x0000000700067c82 */ /* 0x000fe40008000000 */
[----:B------:R-:W-:Y:S01]  /*42a0*/  UMOV UR38, UR9 ;  /* 0x0000000900267c82 */ /* 0x000fe20008000000 */
[----:B------:R-:W-:Y:S02]  /*42b0*/  UISETP.GE.AND UP0, UPT, UR45, 0x1, UPT ;  /* 0x000000012d00788c */ /* 0x000fe4000bf06270 */
[----:B------:R-:W-:Y:S01]  /*42c0*/  UISETP.NE.AND UP4, UPT, UR45, 0x1, UPT ;  /* 0x000000012d00788c */ /* 0x000fe2000bf85270 */
[----:B------:R-:W1:Y:S01]  /*42d0*/  LDCU.64 UR22, c[0x0][0xb28] ;  /* 0x00016500ff1677ac */ /* 0x000e620008000a00 */
[----:B------:R-:W-:-:S02]  /*42e0*/  UISETP.NE.AND UP6, UPT, UR15, 0x1, UPT ;  /* 0x000000010f00788c */ /* 0x000fc4000bfc5270 */
[----:B------:R-:W-:Y:S02]  /*42f0*/  UISETP.NE.AND UP5, UPT, UR50, 0x1, UPT ;  /* 0x000000013200788c */ /* 0x000fe4000bfa5270 */
[----:B------:R-:W-:Y:S02]  /*4300*/  UIADD3 UR41, UPT, UPT, UR21, 0x20, URZ ;  /* 0x0000002015297890 */ /* 0x000fe4000fffe0ff */
[----:B------:R-:W-:Y:S02]  /*4310*/  UIADD3 UR33, UPT, UPT, UR21, 0x28, URZ ;  /* 0x0000002815217890 */ /* 0x000fe4000fffe0ff */
[----:B------:R-:W-:Y:S02]  /*4320*/  UIADD3 UR25, UPT, UPT, UR21, 0x30, URZ ;  /* 0x0000003015197890 */ /* 0x000fe4000fffe0ff */
[----:B------:R-:W-:Y:S02]  /*4330*/  UIADD3 UR17, UPT, UPT, UR21, 0x38, URZ ;  /* 0x0000003815117890 */ /* 0x000fe4000fffe0ff */
[----:B------:R-:W-:-:S02]  /*4340*/  USHF.R.U32.HI UR39, URZ, UR49, UR6 ;  /* 0x00000031ff277299 */ /* 0x000fc40008011606 */
[----:B--2---:R-:W-:Y:S02]  /*4350*/  USHF.R.U32.HI UR38, URZ, UR47, UR38 ;  /* 0x0000002fff267299 */ /* 0x004fe40008011626 */
[----:B------:R-:W-:-:S11]  /*4360*/  UISETP.NE.AND UP3, UPT, UR4, 0x1, UPT ;  /* 0x000000010400788c */ /* 0x000fd6000bf65270 */
.L_x_87:
[C---:B------:R-:W-:Y:S02]  /*4370*/  LEA R12, R14.reuse, UR21, 0x3 ;  /* 0x000000150e0c7c11 */ /* 0x040fe4000f8e18ff */
[----:B------:R-:W-:Y:S02]  /*4380*/  SHF.L.U32 R9, R13, 0x1f, RZ ;  /* 0x0000001f0d097819 */ /* 0x000fe400000006ff */
[----:B------:R-:W-:Y:S02]  /*4390*/  LEA R10, R14, UR21, 0x4 ;  /* 0x000000150e0a7c11 */ /* 0x000fe4000f8e20ff */
[----:B--2---:R-:W2:Y:S02]  /*43a0*/  SYNCS.PHASECHK.TRANS64.TRYWAIT P0, [R12+URZ+0x70], R9 ;  /* 0x000070090c0075a7 */ /* 0x004ea400080011ff */
[----:B--2---:R-:W-:Y:S05]  /*43b0*/  @!P0 BRA `(.L_x_73) ;  /* 0x0000007c00008947 */ /* 0x004fea0003800000 */
.L_x_195:
[----:B--2---:R-:W2:Y:S01]  /*43c0*/  LDS.128 R8, [R10+0x100] ;  /* 0x000100000a087984 */ /* 0x004ea20000000c00 */
[----:B------:R-:W-:Y:S01]  /*43d0*/  UISETP.GE.AND UP0, UPT, UR45, 0x1, UPT ;  /* 0x000000012d00788c */ /* 0x000fe2000bf06270 */
[----:B------:R-:W-:Y:S01]  /*43e0*/  @!PT LDS RZ, [RZ] ;  /* 0x00000000fffff984 */ /* 0x000fe20000000800 */
[----:B------:R-:W-:Y:S01]  /*43f0*/  @!PT LDS RZ, [RZ] ;  /* 0x00000000fffff984 */ /* 0x000fe20000000800 */
[----:B------:R-:W-:Y:S01]  /*4400*/  @!PT LDS RZ, [RZ] ;  /* 0x00000000fffff984 */ /* 0x000fe20000000800 */
[----:B------:R-:W-:Y:S01]  /*4410*/  @!PT LDS RZ, [RZ] ;  /* 0x00000000fffff984 */ /* 0x000fe20000000800 */
[----:B------:R3:W-:Y:S06]  /*4420*/  MEMBAR.ALL.CTA ;  /* 0x0000000000007992 */ /* 0x0007ec0000008000 */
[----:B---3--:R-:W3:Y:S01]  /*4430*/  FENCE.VIEW.ASYNC.S ;  /* 0x00000000000073c6 */ /* 0x008ee20000000000 */
[----:B--2---:R-:W-:Y:S11]  /*4440*/  LOP3.LUT P0, RZ, R10, 0x1, RZ, 0xc0, !PT ;  /* 0x000000010aff7812 */ /* 0x004ff6000780c0ff */
[----:B------:R-:W-:Y:S02]  /*4450*/  @!UPT UIADD3 URZ, UPT, UPT, URZ, URZ, URZ ;  /* 0x000000fffffff290 */ /* 0x000fe4000fffe0ff */
[----:B---3--:R-:W-:Y:S01]  /*4460*/  VOTEU.ANY UP2, P0 ;  /* 0x0000000000ff7886 */ /* 0x008fe20000040100 */
[----:B------:R-:W-:Y:S11]  /*4470*/  PLOP3.LUT P0, PT, PT, PT, UP2, 0x80, 0x8 ;  /* 0x000000000008781c */ /* 0x000ff60003f0f028 */
[----:B------:R-:W-:Y:S02]  /*4480*/  @!UPT UIADD3 URZ, UPT, UPT, URZ, URZ, URZ ;  /* 0x000000fffffff290 */ /* 0x000fe4000fffe0ff */
[----:B------:R-:W-:Y:S02]  /*4490*/  @P0 SHF.R.U32.HI R0, RZ, 0x10, R9 ;  /* 0x00000010ff000819 */ /* 0x000fe40000011609 */
[----:B------:R-:W-:Y:S02]  /*44a0*/  @P0 MOV R6, R8 ;  /* 0x0000000800060202 */ /* 0x000fe40000000f00 */
[----:B------:R-:W-:Y:S01]  /*44b0*/  @P0 R2UR UR4, R0 ;  /* 0x00000000000402ca */ /* 0x000fe200000e0000 */
[----:B------:R-:W-:Y:S01]  /*44c0*/  VIADD R0, R12, 0x80 ;  /* 0x000000800c007836 */ /* 0x000fe20000000000 */
[----:B------:R-:W-:Y:S02]  /*44d0*/  @P0 LOP3.LUT R8, R9, 0xffff, RZ, 0xc0, !PT ;  /* 0x0000ffff09080812 */ /* 0x000fe400078ec0ff */
[----:B------:R-:W-:Y:S02]  /*44e0*/  @P0 R2UR UR6, R6 ;  /* 0x00000000060602ca */ /* 0x000fe400000e0000 */
[----:B------:R-:W-:Y:S02]  /*44f0*/  PRMT R0, RZ, 0x654, R0 ;  /* 0x00000654ff007816 */ /* 0x000fe40000000000 */
[----:B------:R-:W-:Y:S02]  /*4500*/  @P0 R2UR UR5, R8 ;  /* 0x00000000080502ca */ /* 0x000fe400000e0000 */
[----:B------:R2:W-:Y:S03]  /*4510*/  SYNCS.ARRIVE.TRANS64.RED.A1T0 RZ, [R0+URZ], RZ ;  /* 0x000000ff00ff79a7 */ /* 0x0005e600081004ff */
[----:B------:R-:W-:Y:S04]  /*4520*/  @UP2 UMOV UR30, UR4 ;  /* 0x00000004001e2c82 */ /* 0x000fe80008000000 */
[----:B------:R-:W-:Y:S04]  /*4530*/  @UP2 UMOV UR14, UR6 ;  /* 0x00000006000e2c82 */ /* 0x000fe80008000000 */
[----:B------:R-:W-:Y:S01]  /*4540*/  @UP2 UMOV UR13, UR5 ;  /* 0x00000005000d2c82 */ /* 0x000fe20008000000 */
[----:B------:R-:W-:Y:S05]  /*4550*/  BRA.U !UP0, `(.L_x_74) ;  /* 0x0000000108a47547 */ /* 0x000fea000b800000 */
[----:B------:R-:W-:Y:S02]  /*4560*/  UIMAD.WIDE.U32 UR18, UR13, UR51, URZ ;  /* 0x000000330d1272a5 */ /* 0x000fe4000f8e00ff */
[----:B------:R-:W-:Y:S02]  /*4570*/  UIMAD.WIDE.U32 UR26, UR14, UR48, URZ ;  /* 0x000000300e1a72a5 */ /* 0x000fe4000f8e00ff */
[----:B------:R-:W-:Y:S02]  /*4580*/  USEL UR4, UR31, UR38, !UP5 ;  /* 0x000000261f047287 */ /* 0x000fe4000e800000 */
[----:B------:R-:W-:Y:S02]  /*4590*/  USEL UR7, UR37, UR39, !UP6 ;  /* 0x0000002725077287 */ /* 0x000fe4000f000000 */
[----:B-1----:R-:W-:Y:S02]  /*45a0*/  UIMAD.WIDE.U32 UR8, UR4, UR22, URZ ;  /* 0x00000016040872a5 */ /* 0x002fe4000f8e00ff */
[----:B------:R-:W-:Y:S01]  /*45b0*/  UIMAD.WIDE.U32 UR10, UR7, UR22, URZ ;  /* 0x00000016070a72a5 */ /* 0x000fe2000f8e00ff */
[----:B------:R-:W-:Y:S02]  /*45c0*/  UMOV UR5, UR19 ;  /* 0x0000001300057c82 */ /* 0x000fe40008000000 */
[----:B------:R-:W-:Y:S03]  /*45d0*/  USHF.R.U32.HI UR6, URZ, UR47, UR5 ;  /* 0x0000002fff067299 */ /* 0x000fe60008011605 */
[----:B------:R-:W-:Y:S01]  /*45e0*/  UMOV UR5, UR27 ;  /* 0x0000001b00057c82 */ /* 0x000fe20008000000 */
[----:B------:R-:W-:Y:S02]  /*45f0*/  USEL UR6, UR13, UR6, !UP5 ;  /* 0x000000060d067287 */ /* 0x000fe4000e800000 */
[----:B------:R-:W-:Y:S03]  /*4600*/  USHF.R.U32.HI UR12, URZ, UR49, UR5 ;  /* 0x00000031ff0c7299 */ /* 0x000fe60008011605 */
[----:B------:R-:W-:Y:S02]  /*4610*/  UMOV UR5, UR9 ;  /* 0x0000000900057c82 */ /* 0x000fe40008000000 */
[----:B------:R-:W-:Y:S03]  /*4620*/  @UP4 USHF.R.U32.HI UR4, URZ, UR23, UR5 ;  /* 0x00000017ff044299 */ /* 0x000fe60008011605 */
[----:B------:R-:W-:Y:S01]  /*4630*/  UMOV UR5, UR11 ;  /* 0x0000000b00057c82 */ /* 0x000fe20008000000 */
[----:B------:R-:W-:Y:S02]  /*4640*/  UIMAD UR4, UR45, UR4, URZ ;  /* 0x000000042d0472a4 */ /* 0x000fe4000f8e02ff */
[----:B------:R-:W-:Y:S02]  /*4650*/  @UP4 USHF.R.U32.HI UR7, URZ, UR23, UR5 ;  /* 0x00000017ff074299 */ /* 0x000fe40008011605 */
[----:B------:R-:W-:Y:S02]  /*4660*/  UIMAD.WIDE.U32 UR10, UR6, UR22, URZ ;  /* 0x00000016060a72a5 */ /* 0x000fe4000f8e00ff */
[----:B------:R-:W-:Y:S02]  /*4670*/  USEL UR5, UR14, UR12, !UP6 ;  /* 0x0000000c0e057287 */ /* 0x000fe4000f000000 */
[----:B------:R-:W-:Y:S02]  /*4680*/  UIMAD UR8, UR45, UR7, URZ ;  /* 0x000000072d0872a4 */ /* 0x000fe4000f8e02ff */
[----:B------:R-:W-:Y:S03]  /*4690*/  UISETP.GE.AND UP0, UPT, UR6, UR4, UPT ;  /* 0x000000040600728c */ /* 0x000fe6000bf06270 */
[----:B------:R-:W-:Y:S01]  /*46a0*/  UMOV UR4, UR11 ;  /* 0x0000000b00047c82 */ /* 0x000fe20008000000 */
[----:B------:R-:W-:Y:S02]  /*46b0*/  UISETP.GE.OR UP0, UPT, UR5, UR8, UP0 ;  /* 0x000000080500728c */ /* 0x000fe40008706670 */
[----:B------:R-:W-:Y:S02]  /*46c0*/  USHF.R.U32.HI UR4, URZ, UR23, UR4 ;  /* 0x00000017ff047299 */ /* 0x000fe40008011604 */
[----:B------:R-:W-:Y:S02]  /*46d0*/  UIMAD.WIDE.U32 UR8, UR5, UR22, URZ ;  /* 0x00000016050872a5 */ /* 0x000fe4000f8e00ff */
[----:B------:R-:W-:Y:S04]  /*46e0*/  USEL UR10, UR6, UR4, !UP4 ;  /* 0x00000004060a7287 */ /* 0x000fe8000e000000 */
[----:B------:R-:W-:Y:S01]  /*46f0*/  UIADD3 UR11, UPT, UPT, -UR10, URZ, URZ ;  /* 0x000000ff0a0b7290 */ /* 0x000fe2000fffe1ff */
[----:B------:R-:W-:Y:S02]  /*4700*/  @!UP0 UMOV UR4, UR9 ;  /* 0x0000000900048c82 */ /* 0x000fe40008000000 */
[----:B------:R-:W-:Y:S02]  /*4710*/  @!UP0 USHF.R.U32.HI UR4, URZ, UR23, UR4 ;  /* 0x00000017ff048299 */ /* 0x000fe40008011604 */
[----:B------:R-:W-:Y:S02]  /*4720*/  UIMAD UR8, UR45, UR11, UR6 ;  /* 0x0000000b2d0872a4 */ /* 0x000fe4000f8e0206 */
[----:B------:R-:W-:Y:S04]  /*4730*/  @!UP0 USEL UR4, UR5, UR4, !UP4 ;  /* 0x0000000405048287 */ /* 0x000fe8000e000000 */
[----:B------:R-:W-:Y:S02]  /*4740*/  @!UP0 UIMAD UR7, UR7, UR8, UR4 ;  /* 0x00000008070782a4 */ /* 0x000fe4000f8e0204 */
[----:B------:R-:W-:Y:S02]  /*4750*/  @!UP0 UIADD3 UR9, UPT, UPT, UR10, -UR4, URZ ;  /* 0x800000040a098290 */ /* 0x000fe4000fffe0ff */
[----:B------:R-:W-:Y:S02]  /*4760*/  UIADD3 UR8, UPT, UPT, -UR6, URZ, URZ ;  /* 0x000000ff06087290 */ /* 0x000fe4000fffe1ff */
[----:B------:R-:W-:Y:S02]  /*4770*/  UIADD3 UR4, UPT, UPT, -UR5, URZ, URZ ;  /* 0x000000ff05047290 */ /* 0x000fe4000fffe1ff */
[----:B------:R-:W-:Y:S03]  /*4780*/  @!UP0 UIMAD UR6, UR9, UR45, UR5 ;  /* 0x0000002d090682a4 */ /* 0x000fe6000f8e0205 */
[----:B------:R-:W-:Y:S01]  /*4790*/  @!UP0 UMOV UR5, UR7 ;  /* 0x0000000700058c82 */ /* 0x000fe20008000000 */
[----:B------:R-:W-:Y:S02]  /*47a0*/  UIMAD UR7, UR15, UR4, UR14 ;  /* 0x000000040f0772a4 */ /* 0x000fe4000f8e020e */
[----:B------:R-:W-:Y:S02]  /*47b0*/  UIMAD UR4, UR50, UR8, UR13 ;  /* 0x00000008320472a4 */ /* 0x000fe4000f8e020d */
[----:B------:R-:W-:Y:S02]  /*47c0*/  UIMAD UR14, UR5, UR15, UR7 ;  /* 0x0000000f050e72a4 */ /* 0x000fe4000f8e0207 */
[----:B------:R-:W-:Y:S11]  /*47d0*/  UIMAD UR13, UR6, UR50, UR4 ;  /* 0x00000032060d72a4 */ /* 0x000ff6000f8e0204 */
[----:B------:R-:W-:Y:S01]  /*47e0*/  @!UPT UIADD3 URZ, UPT, UPT, URZ, URZ, URZ ;  /* 0x000000fffffff290 */ /* 0x000fe2000fffe0ff */
.L_x_74:
[----:B------:R-:W3:Y:S01]  /*47f0*/  @!UP3 LDCU.128 UR8, c[0x0][0xb10] ;  /* 0x00016200ff08b7ac */ /* 0x000ee20008000c00 */
[----:B------:R-:W-:Y:S01]  /*4800*/  IMAD.MOV.U32 R10, RZ, RZ, 0x1 ;  /* 0x00000001ff0a7424 */ /* 0x000fe200078e00ff */
[C---:B----4-:R-:W-:Y:S02]  /*4810*/  ISETP.NE.U32.AND P1, PT, R4.reuse, RZ, PT ;  /* 0x000000ff0400720c */ /* 0x050fe40003f25070 */
[----:B------:R-:W-:Y:S02]  /*4820*/  ISETP.NE.U32.AND P0, PT, R4, RZ, PT ;  /* 0x000000ff0400720c */ /* 0x000fe40003f05070 */
[C---:B------:R-:W-:Y:S01]  /*4830*/  ISETP.NE.AND.EX P1, PT, R5.reuse, RZ, PT, P1 ;  /* 0x000000ff0500720c */ /* 0x040fe20003f25310 */
[----:B------:R-:W4:Y:S01]  /*4840*/  @!UP3 LDCU UR5, c[0x0][0xb0c] ;  /* 0x00016180ff05b7ac */ /* 0x000f220008000800 */
[----:B------:R-:W-:Y:S02]  /*4850*/  ISETP.NE.AND.EX P0, PT, R5, RZ, PT, P0 ;  /* 0x000000ff0500720c */ /* 0x000fe40003f05300 */
[----:B------:R-:W-:Y:S01]  /*4860*/  SHF.L.U32 R10, R10, 0x1f, RZ ;  /* 0x0000001f0a0a7819 */ /* 0x000fe200000006ff */
[----:B------:R-:W-:Y:S02]  /*4870*/  USHF.L.U32 UR43, UR16, 0x6, URZ ;  /* 0x00000006102b7899 */ /* 0x000fe400080006ff */
[----:B------:R-:W-:Y:S02]  /*4880*/  USHF.L.U32 UR42, UR20, 0x8, URZ ;  /* 0x00000008142a7899 */ /* 0x000fe400080006ff */
[----:B---3--:R-:W-:Y:S07]  /*4890*/  UIMAD.WIDE.U32 UR6, UR14, UR8, URZ ;  /* 0x000000080e0672a5 */ /* 0x008fee000f8e00ff */
[----:B------:R-:W-:Y:S01]  /*48a0*/  @!UP3 UMOV UR4, UR7 ;  /* 0x000000070004bc82 */ /* 0x000fe20008000000 */
[----:B----4-:R-:W-:Y:S02]  /*48b0*/  @!UP3 UISETP.NE.AND UP0, UPT, UR5, 0x1, UPT ;  /* 0x000000010500b88c */ /* 0x010fe4000bf05270 */
[----:B------:R-:W-:Y:S02]  /*48c0*/  @!UP3 USHF.R.U32.HI UR4, URZ, UR9, UR4 ;  /* 0x00000009ff04b299 */ /* 0x000fe40008011604 */
[----:B------:R-:W-:Y:S02]  /*48d0*/  UIMAD.WIDE.U32 UR6, UR13, UR11, URZ ;  /* 0x0000000b0d0672a5 */ /* 0x000fe4000f8e00ff */
[----:B------:R-:W-:Y:S02]  /*48e0*/  @!UP3 USEL UR8, UR14, UR4, !UP0 ;  /* 0x000000040e08b287 */ /* 0x000fe4000c000000 */
[----:B------:R-:W-:Y:S03]  /*48f0*/  @!UP3 UISETP.NE.AND UP0, UPT, UR10, 0x1, UPT ;  /* 0x000000010a00b88c */ /* 0x000fe6000bf05270 */
[----:B------:R-:W-:Y:S02]  /*4900*/  @!UP3 UMOV UR6, UR7 ;  /* 0x000000070006bc82 */ /* 0x000fe40008000000 */
[----:B------:R-:W3:Y:S02]  /*4910*/  @!UP3 LDCU UR4, c[0x0][0xb20] ;  /* 0x00016400ff04b7ac */ /* 0x000ee40008000800 */
[----:B---3--:R-:W-:Y:S04]  /*4920*/  @!UP3 USHF.R.U32.HI UR6, URZ, UR4, UR6 ;  /* 0x00000004ff06b299 */ /* 0x008fe80008011606 */
[----:B------:R-:W-:Y:S04]  /*4930*/  @!UP3 USEL UR6, UR13, UR6, !UP0 ;  /* 0x000000060d06b287 */ /* 0x000fe8000c000000 */
[----:B------:R-:W-:Y:S02]  /*4940*/  @!UP3 UIADD3 UR4, UPT, UPT, -UR8, UR6, URZ ;  /* 0x000000060804b290 */ /* 0x000fe4000fffe1ff */
[----:B------:R-:W-:Y:S02]  /*4950*/  @!UP3 UIADD3 UR6, UPT, UPT, UR8, -UR6, URZ ;  /* 0x800000060806b290 */ /* 0x000fe4000fffe0ff */
[----:B------:R-:W-:Y:S02]  /*4960*/  @!UP3 UIMAD UR14, UR4, UR5, UR14 ;  /* 0x00000005040eb2a4 */ /* 0x000fe4000f8e020e */
[----:B------:R-:W-:Y:S01]  /*4970*/  @!UP3 UIMAD UR13, UR6, UR10, UR13 ;  /* 0x0000000a060db2a4 */ /* 0x000fe2000f8e020d */
[----:B------:R-:W-:Y:S11]  /*4980*/  BRA.U UP1, `(.L_x_75) ;  /* 0x0000000101107547 */ /* 0x000ff6000b800000 */
[----:B--2---:R-:W-:Y:S04]  /*4990*/  MOV R0, UR46 ;  /* 0x0000002e00007c02 */ /* 0x004fe80008000f00 */
[----:B------:R-:W-:Y:S04]  /*49a0*/  SHF.L.U32 R9, R0, 0x1f, RZ ;  /* 0x0000001f00097819 */ /* 0x000fe800000006ff */
[----:B------:R-:W2:Y:S02]  /*49b0*/  SYNCS.PHASECHK.TRANS64.TRYWAIT P2, [UR21+0x68], R9 ;  /* 0x00006809ff0075a7 */ /* 0x000ea40008041115 */
[----:B--2---:R-:W-:Y:S05]  /*49c0*/  @!P2 BRA `(.L_x_76) ;  /* 0x000000740090a947 */ /* 0x004fea0003800000 */
.L_x_75:
[----:B------:R-:W-:Y:S05]  /*49d0*/  @!P1 BRA `(.L_x_77) ;  /* 0x0000000000309947 */ /* 0x000fea0003800000 */
[----:B------:R-:W-:Y:S01]  /*49e0*/  ISETP.NE.U32.AND P1, PT, R2, RZ, PT ;  /* 0x000000ff0200720c */ /* 0x000fe20003f25070 */
[----:B------:R-:W3:Y:S01]  /*49f0*/  LDCU.64 UR4, c[0x0][0x358] ;  /* 0x00006b00ff0477ac */ /* 0x000ee20008000a00 */
[----:B------:R-:W-:Y:S02]  /*4a00*/  IMAD.MOV.U32 R57, RZ, RZ, 0x1 ;  /* 0x00000001ff397424 */ /* 0x000fe400078e00ff */
[----:B------:R-:W-:Y:S11]  /*4a10*/  ISETP.NE.AND.EX P1, PT, R3, RZ, PT, P1 ;  /* 0x000000ff0300720c */ /* 0x000ff60003f25310 */
[----:B------:R-:W-:Y:S02]  /*4a20*/  @!UPT UIADD3 URZ, UPT, UPT, URZ, URZ, URZ ;  /* 0x000000fffffff290 */ /* 0x000fe4000fffe0ff */
[----:B--2---:R-:W2:Y:S01]  /*4a30*/  @P1 LDC.64 R8, c[0x0][0x888] ;  /* 0x00022200ff081b82 */ /* 0x004ea20000000a00 */
[----:B------:R-:W-:Y:S04]  /*4a40*/  @P1 IMAD R0, R4, UR36, RZ ;  /* 0x0000002404001c24 */ /* 0x000fe8000f8e02ff */
[----:B--2---:R-:W-:Y:S04]  /*4a50*/  @P1 IMAD.WIDE R8, R0, 0x4, R8 ;  /* 0x0000000400081825 */ /* 0x004fe800078e0208 */
[----:B------:R-:W-:Y:S01]  /*4a60*/  HFMA2 R0, -RZ, RZ, 0, 5.9604644775390625e-08 ;  /* 0x00000001ff007431 */ /* 0x000fe200000001ff */
[----:B---3-5:R3:W5:Y:S04]  /*4a70*/  @P1 LDG.E R27, desc[UR4][R8.64] ;  /* 0x00000004081b1981 */ /* 0x028768000c1e1900 */
[----:B------:R-:W-:Y:S01]  /*4a80*/  @!P1 PRMT R57, R0, 0x7610, R57 ;  /* 0x0000761000399816 */ /* 0x000fe20000000039 */
[----:B---3--:R-:W4:Y:S06]  /*4a90*/  @!P1 LDC R27, c[0x0][0x880] ;  /* 0x00022000ff1b9b82 */ /* 0x008f2c0000000800 */
.L_x_77:
[----:B----45:R-:W-:Y:S01]  /*4aa0*/  @!P0 FSETP.EQ.AND P1, PT, R27, RZ, PT ;  /* 0x000000ff1b00820b */ /* 0x030fe20003f22000 */
[----:B------:R-:W-:Y:S01]  /*4ab0*/  @!UPT UIADD3 URZ, UPT, UPT, URZ, URZ, URZ ;  /* 0x000000fffffff290 */ /* 0x000fe2000fffe0ff */
[----:B------:R-:W-:Y:S11]  /*4ac0*/  @!P0 BRA `(.L_x_78) ;  /* 0x0000000000188947 */ /* 0x000ff60003800000 */
[----:B------:R-:W-:Y:S02]  /*4ad0*/  LOP3.LUT P0, RZ, R57, 0xff, RZ, 0xc0, !PT ;  /* 0x000000ff39ff7812 */ /* 0x000fe4000780c0ff */
[----:B------:R-:W-:Y:S04]  /*4ae0*/  ISETP.NE.U32.AND P1, PT, R2, RZ, PT ;  /* 0x000000ff0200720c */ /* 0x000fe80003f25070 */
[----:B------:R-:W-:Y:S04]  /*4af0*/  ISETP.NE.AND.EX P1, PT, R3, RZ, PT, P1 ;  /* 0x000000ff0300720c */ /* 0x000fe80003f25310 */
[----:B------:R-:W-:Y:S03]  /*4b00*/  PLOP3.LUT P1, PT, P1, PT, PT, 0x8, 0x80 ;  /* 0x000000000080781c */ /* 0x000fe60000f2e170 */
[----:B------:R-:W-:Y:S11]  /*4b10*/  @P0 FSETP.EQ.AND P1, PT, R27, RZ, PT ;  /* 0x000000ff1b00020b */ /* 0x000ff60003f22000 */
[----:B------:R-:W-:Y:S02]  /*4b20*/  @!UPT UIADD3 URZ, UPT, UPT, URZ, URZ, URZ ;  /* 0x000000fffffff290 */ /* 0x000fe4000fffe0ff */
.L_x_78:
[----:B------:R-:W3:Y:S01]  /*4b30*/  SYNCS.PHASECHK.TRANS64.TRYWAIT P2, [UR21+0x40], R10 ;  /* 0x0000400aff0075a7 */ /* 0x000ee20008041115 */
[----:B------:R-:W-:Y:S04]  /*4b40*/  ELECT P0, URZ, PT ;  /* 0x0000000000ff782f */ /* 0x000fe80003800000 */
[----:B------:R-:W-:Y:S11]  /*4b50*/  PLOP3.LUT P1, PT, P1, P0, PT, 0xf2, 0x2f ;  /* 0x00000000002f781c */ /* 0x000ff60000f21e72 */
[----:B------:R-:W-:Y:S02]  /*4b60*/  @!UPT UIADD3 URZ, UPT, UPT, URZ, URZ, URZ ;  /* 0x000000fffffff290 */ /* 0x000fe4000fffe0ff */
[----:B------:R-:W-:Y:S05]  /*4b70*/  @!P1 IADD3 R6, P0, PT, R16, 0x580, RZ ;  /* 0x0000058010069810 */ /* 0x000fea0007f1e0ff */
[----:B--2---:R-:W-:Y:S01]  /*4b80*/  @!P1 IMAD.X R0, RZ, RZ, R17, P0 ;  /* 0x000000ffff009224 */ /* 0x004fe200000e0611 */
[----:B---3--:R-:W-:Y:S07]  /*4b90*/  @!P2 BRA `(.L_x_79) ;  /* 0x000000740034a947 */ /* 0x008fee0003800000 */
.L_x_198:
[----:B------:R-:W-:Y:S01]  /*4ba0*/  @!P1 R2UR UR5, R6 ;  /* 0x00000000060592ca */ /* 0x000fe200000e0000 */
[----:B------:R-:W-:Y:S01]  /*4bb0*/  VOTEU.ALL UP0, P1 ;  /* 0x0000000000ff7886 */ /* 0x000fe20000800000 */
[----:B------:R-:W-:Y:S01]  /*4bc0*/  @!P1 R2UR UR4, R0 ;  /* 0x00000000000492ca */ /* 0x000fe200000e0000 */
[----:B------:R-:W-:Y:S01]  /*4bd0*/  @!P1 IMAD.MOV.U32 R0, RZ, RZ, 0x2000 ;  /* 0x00002000ff009424 */ /* 0x000fe200078e00ff */
[----:B------:R-:W-:Y:S01]  /*4be0*/  UMOV UR8, 0x0 ;  /* 0x0000000000087882 */ /* 0x000fe20000000000 */
[----:B------:R-:W-:Y:S01]  /*4bf0*/  UMOV UR9, 0x10000000 ;  /* 0x1000000000097882 */ /* 0x000fe20000000000 */
[----:B------:R-:W-:Y:S01]  /*4c00*/  @!UP0 UIADD3 UR40, UPT, UPT, UR21, 0x400, URZ ;  /* 0x0000040015288890 */ /* 0x000fe2000fffe0ff */
[----:B------:R-:W-:Y:S01]  /*4c10*/  @!P1 IADD3 R6, P0, PT, R16, 0x580, RZ ;  /* 0x0000058010069810 */ /* 0x000fe20007f1e0ff */
[----:B------:R-:W-:Y:S01]  /*4c20*/  VOTEU.ALL UP0, P1 ;  /* 0x0000000000ff7886 */ /* 0x000fe20000800000 */
[----:B------:R-:W-:Y:S01]  /*4c30*/  UMOV UR44, UR36 ;  /* 0x00000024002c7c82 */ /* 0x000fe20008000000 */
[----:B------:R-:W-:Y:S03]  /*4c40*/  UPRMT UR6, UR52, 0x654, UR41 ;  /* 0x0000065434067896 */ /* 0x000fe60008000029 */
[----:B------:R-:W-:Y:S02]  /*4c50*/  IMAD.U32 R8, RZ, RZ, UR5 ;  /* 0x00000005ff087e24 */ /* 0x000fe4000f8e00ff */
[----:B--2---:R-:W-:Y:S03]  /*4c60*/  IMAD.U32 R9, RZ, RZ, UR4 ;  /* 0x00000004ff097e24 */ /* 0x004fe6000f8e00ff */
[----:B------:R-:W-:Y:S02]  /*4c70*/  @!P1 R2UR UR4, R8 ;  /* 0x00000000080492ca */ /* 0x000fe400000e0000 */
[----:B------:R-:W-:Y:S11]  /*4c80*/  @!P1 R2UR UR5, R9 ;  /* 0x00000000090592ca */ /* 0x000ff600000e0000 */
[----:B------:R-:W-:Y:S02]  /*4c90*/  @!UPT UIADD3 URZ, UPT, UPT, URZ, URZ, URZ ;  /* 0x000000fffffff290 */ /* 0x000fe4000fffe0ff */
[----:B------:R2:W-:Y:S01]  /*4ca0*/  @!UP0 UTMALDG.3D [UR40], [UR4], desc[UR8] ;  /* 0x00000828040085b4 */ /* 0x0005e20008011000 */
[----:B------:R3:W-:Y:S01]  /*4cb0*/  @!P1 SYNCS.ARRIVE.TRANS64.RED.A0TR RZ, [UR21+0x20], R0 ;  /* 0x00002000ffff99a7 */ /* 0x0007e20008300415 */
[----:B------:R-:W-:Y:S01]  /*4cc0*/  SYNCS.ARRIVE.TRANS64.RED.A1T0 RZ, [UR6], RZ ;  /* 0x000000ffffff79a7 */ /* 0x000fe20008100406 */
[----:B---3--:R-:W-:Y:S01]  /*4cd0*/  @!P1 IMAD.X R0, RZ, RZ, R17, P0 ;  /* 0x000000ffff009224 */ /* 0x008fe200000e0611 */
[----:B------:R-:W3:Y:S02]  /*4ce0*/  SYNCS.PHASECHK.TRANS64.TRYWAIT P2, [UR21+0x48], R10 ;  /* 0x0000480aff0075a7 */ /* 0x000ee40008041115 */
[----:B--23--:R-:W-:Y:S05]  /*4cf0*/  @!P2 BRA `(.L_x_80) ;  /* 0x0000007000f4a947 */ /* 0x00cfea0003800000 */
.L_x_200:
        /* <DEDUP_REMOVED lines=8> */
[----:B------:R-:W-:Y:S01]  /*4d80*/  @!UP0 UIADD3 UR32, UPT, UPT, UR21, 0x2400, URZ ;  /* 0x0000240015208890 */ /* 0x000fe2000fffe0ff */
[----:B------:R-:W-:Y:S01]  /*4d90*/  VOTEU.ALL UP0, P1 ;  /* 0x0000000000ff7886 */ /* 0x000fe20000800000 */
[----:B------:R-:W-:Y:S01]  /*4da0*/  UMOV UR35, UR43 ;  /* 0x0000002b00237c82 */ /* 0x000fe20008000000 */
[----:B------:R-:W-:Y:S02]  /*4db0*/  UPRMT UR7, UR52, 0x654, UR33 ;  /* 0x0000065434077896 */ /* 0x000fe40008000021 */
        /* <DEDUP_REMOVED lines=11> */
.L_x_202:
        /* <DEDUP_REMOVED lines=11> */
[----:B------:R-:W-:Y:S02]  /*4f20*/  UMOV UR28, UR36 ;  /* 0x00000024001c7c82 */ /* 0x000fe40008000000 */
[----:B------:R-:W-:Y:S01]  /*4f30*/  IMAD.U32 R8, RZ, RZ, UR5 ;  /* 0x00000005ff087e24 */ /* 0x000fe2000f8e00ff */
[----:B------:R-:W-:Y:S01]  /*4f40*/  UPRMT UR29, UR52, 0x654, UR25 ;  /* 0x00000654341d7896 */ /* 0x000fe20008000019 */
        /* <DEDUP_REMOVED lines=10> */
.L_x_204:
[----:B------:R-:W-:Y:S01]  /*4ff0*/  @!P1 R2UR UR5, R6 ;  /* 0x00000000060592ca */ /* 0x000fe200000e0000 */
[----:B------:R-:W-:Y:S01]  /*5000*/  VOTEU.ALL UP0, P1 ;  /* 0x0000000000ff7886 */ /* 0x000fe20000800000 */
[----:B------:R-:W-:Y:S01]  /*5010*/  @!P1 R2UR UR4, R0 ;  /* 0x00000000000492ca */ /* 0x000fe200000e0000 */
[----:B------:R-:W-:Y:S01]  /*5020*/  @!P1 IMAD.MOV.U32 R0, RZ, RZ, 0x2000 ;  /* 0x00002000ff009424 */ /* 0x000fe200078e00ff */
[----:B------:R-:W-:Y:S01]  /*5030*/  UMOV UR8, 0x0 ;  /* 0x0000000000087882 */ /* 0x000fe20000000000 */
[----:B------:R-:W-:Y:S01]  /*5040*/  UMOV UR9, 0x10000000 ;  /* 0x1000000000097882 */ /* 0x000fe20000000000 */
[----:B------:R-:W-:Y:S01]  /*5050*/  @!UP0 UIADD3 UR18, UPT, UPT, UR42, 0x60, URZ ;  /* 0x000000602a128890 */ /* 0x000fe2000fffe0ff */
[----:B--2---:R-:W-:Y:S01]  /*5060*/  SHF.L.U32 R9, RZ, 0x1f, RZ ;  /* 0x0000001fff097819 */ /* 0x004fe200000006ff */
[----:B------:R-:W-:Y:S01]  /*5070*/  @!UP0 UIADD3 UR16, UPT, UPT, UR21, 0x6400, URZ ;  /* 0x0000640015108890 */ /* 0x000fe2000fffe0ff */
[----:B------:R-:W-:Y:S01]  /*5080*/  @!P1 IADD3 R8, P0, PT, R16, 0x580, RZ ;  /* 0x0000058010089810 */ /* 0x000fe20007f1e0ff */
[----:B------:R-:W-:Y:S01]  /*5090*/  VOTEU.ALL UP0, P1 ;  /* 0x0000000000ff7886 */ /* 0x000fe20000800000 */
[----:B------:R-:W-:Y:S01]  /*50a0*/  UMOV UR19, UR43 ;  /* 0x0000002b00137c82 */ /* 0x000fe20008000000 */
[----:B------:R-:W-:Y:S01]  /*50b0*/  UMOV UR20, UR36 ;  /* 0x0000002400147c82 */ /* 0x000fe20008000000 */
[----:B------:R-:W-:Y:S01]  /*50c0*/  IMAD.U32 R18, RZ, RZ, UR5 ;  /* 0x00000005ff127e24 */ /* 0x000fe2000f8e00ff */
[----:B------:R-:W-:Y:S01]  /*50d0*/  UPRMT UR24, UR52, 0x654, UR17 ;  /* 0x0000065434187896 */ /* 0x000fe20008000011 */
[----:B------:R-:W-:Y:S02]  /*50e0*/  IMAD.U32 R19, RZ, RZ, UR4 ;  /* 0x00000004ff137e24 */ /* 0x000fe4000f8e00ff */
[----:B------:R-:W-:Y:S01]  /*50f0*/  @!P1 IMAD.X R6, RZ, RZ, R17, P0 ;  /* 0x000000ffff069224 */ /* 0x000fe200000e0611 */
[----:B------:R-:W-:Y:S02]  /*5100*/  @!P1 R2UR UR4, R18 ;  /* 0x00000000120492ca */ /* 0x000fe400000e0000 */
[----:B------:R-:W-:Y:S11]  /*5110*/  @!P1 R2UR UR5, R19 ;  /* 0x00000000130592ca */ /* 0x000ff600000e0000 */
[----:B------:R-:W-:Y:S02]  /*5120*/  @!UPT UIADD3 URZ, UPT, UPT, URZ, URZ, URZ ;  /* 0x000000fffffff290 */ /* 0x000fe4000fffe0ff */
[----:B------:R2:W-:Y:S01]  /*5130*/  @!UP0 UTMALDG.3D [UR16], [UR4], desc[UR8] ;  /* 0x00000810040085b4 */ /* 0x0005e20008011000 */
[----:B------:R2:W-:Y:S01]  /*5140*/  @!P1 SYNCS.ARRIVE.TRANS64.RED.A0TR RZ, [UR21+0x38], R0 ;  /* 0x00003800ffff99a7 */ /* 0x0005e20008300415 */
[----:B------:R-:W-:Y:S01]  /*5150*/  SYNCS.ARRIVE.TRANS64.RED.A1T0 RZ, [UR24], RZ ;  /* 0x000000ffffff79a7 */ /* 0x000fe20008100418 */
[----:B------:R-:W3:Y:S02]  /*5160*/  SYNCS.PHASECHK.TRANS64.TRYWAIT P2, [UR21+0x40], R9 ;  /* 0x00004009ff0075a7 */ /* 0x000ee40008041115 */
[----:B--23--:R-:W-:Y:S05]  /*5170*/  @!P2 BRA `(.L_x_83) ;  /* 0x00000070001ca947 */ /* 0x00cfea0003800000 */
.L_x_206:
[----:B------:R-:W-:Y:S01]  /*5180*/  @!P1 R2UR UR5, R8 ;  /* 0x00000000080592ca */ /* 0x000fe200000e0000 */
[----:B------:R-:W-:Y:S01]  /*5190*/  VOTEU.ALL UP0, P1 ;  /* 0x0000000000ff7886 */ /* 0x000fe20000800000 */
[----:B------:R-:W-:Y:S01]  /*51a0*/  @!P1 R2UR UR4, R6 ;  /* 0x00000000060492ca */ /* 0x000fe200000e0000 */
[----:B--2---:R-:W-:Y:S01]  /*51b0*/  @!P1 IMAD.MOV.U32 R0, RZ, RZ, 0x2000 ;  /* 0x00002000ff009424 */ /* 0x004fe200078e00ff */
        /* <DEDUP_REMOVED lines=9> */
[----:B------:R-:W-:Y:S01]  /*5250*/  UMOV UR12, UR36 ;  /* 0x00000024000c7c82 */ /* 0x000fe20008000000 */
        /* <DEDUP_REMOVED lines=10> */
.L_x_208:
        /* <DEDUP_REMOVED lines=24> */
.L_x_210:
[----:B------:R-:W-:Y:S01]  /*5480*/  @!P1 R2UR UR5, R8 ;  /* 0x00000000080592ca */ /* 0x000fe200000e0000 */
[----:B------:R-:W-:Y:S01]  /*5490*/  VOTEU.ALL UP0, P1 ;  /* 0x0000000000ff7886 */ /* 0x000fe20000800000 */
[----:B------:R-:W-:Y:S01]  /*54a0*/  @!P1 R2UR UR4, R6 ;  /* 0x00000000060492ca */ /* 0x000fe200000e0000 */
[----:B--2---:R-:W-:Y:S01]  /*54b0*/  @!P1 IMAD.MOV.U32 R0, RZ, RZ, 0x2000 ;  /* 0x00002000ff009424 */ /* 0x004fe200078e00ff */
[----:B------:R-:W-:Y:S01]  /*54c0*/  UMOV UR6, 0x0 ;  /* 0x0000000000067882 */ /* 0x000fe20000000000 */
[----:B------:R-:W-:Y:S01]  /*54d0*/  UMOV UR7, 0x10000000 ;  /* 0x1000000000077882 */ /* 0x000fe20000000000 */
[----:B------:R-:W-:Y:S01]  /*54e0*/  @!UP0 UIADD3 UR10, UPT, UPT, UR42, 0xc0, URZ ;  /* 0x000000c02a0a8890 */ /* 0x000fe2000fffe0ff */
[----:B------:R-:W-:Y:S01]  /*54f0*/  VIADD R14, R14, 0x1 ;  /* 0x000000010e0e7836 */ /* 0x000fe20000000000 */
[----:B------:R-:W-:Y:S01]  /*5500*/  @!UP0 UIADD3 UR8, UPT, UPT, UR21, 0x4400, URZ ;  /* 0x0000440015088890 */ /* 0x000fe2000fffe0ff */
[----:B------:R-:W-:Y:S01]  /*5510*/  VOTEU.ALL UP0, P1 ;  /* 0x0000000000ff7886 */ /* 0x000fe20000800000 */
[----:B------:R-:W-:Y:S01]  /*5520*/  UMOV UR9, UR25 ;  /* 0x0000001900097c82 */ /* 0x000fe20008000000 */
[----:B------:R-:W-:Y:S02]  /*5530*/  UMOV UR11, UR43 ;  /* 0x0000002b000b7c82 */ /* 0x000fe40008000000 */
[----:B------:R-:W-:Y:S01]  /*5540*/  IMAD.U32 R18, RZ, RZ, UR5 ;  /* 0x00000005ff127e24 */ /* 0x000fe2000f8e00ff */
[----:B------:R-:W-:Y:S01]  /*5550*/  UMOV UR12, UR36 ;  /* 0x00000024000c7c82 */ /* 0x000fe20008000000 */
[----:B------:R-:W-:Y:S03]  /*5560*/  IMAD.U32 R19, RZ, RZ, UR4 ;  /* 0x00000004ff137e24 */ /* 0x000fe6000f8e00ff */
        /* <DEDUP_REMOVED lines=8> */
.L_x_212:
[----:B------:R-:W-:Y:S01]  /*55f0*/  @!P1 IADD3 R6, P0, PT, R16, 0x580, RZ ;  /* 0x0000058010069810 */ /* 0x000fe20007f1e0ff */
[----:B------:R-:W-:Y:S01]  /*5600*/  VOTEU.ALL UP0, P1 ;  /* 0x0000000000ff7886 */ /* 0x000fe20000800000 */
[----:B------:R-:W-:Y:S01]  /*5610*/  UMOV UR6, 0x0 ;  /* 0x0000000000067882 */ /* 0x000fe20000000000 */
[----:B------:R-:W-:Y:S01]  /*5620*/  UMOV UR7, 0x10000000 ;  /* 0x1000000000077882 */ /* 0x000fe20000000000 */
[----:B------:R-:W-:Y:S01]  /*5630*/  @!P1 R2UR UR5, R6 ;  /* 0x00000000060592ca */ /* 0x000fe200000e0000 */
[----:B--2---:R-:W-:Y:S01]  /*5640*/  @!P1 IMAD.X R0, RZ, RZ, R17, P0 ;  /* 0x000000ffff009224 */ /* 0x004fe200000e0611 */
[----:B------:R-:W-:Y:S01]  /*5650*/  @!UP0 UIADD3 UR10, UPT, UPT, UR42, 0xe0, URZ ;  /* 0x000000e02a0a8890 */ /* 0x000fe2000fffe0ff */
[----:B------:R-:W-:Y:S01]  /*5660*/  R2UR UR18, R59 ;  /* 0x000000003b1272ca */ /* 0x000fe200000e0000 */
[----:B------:R-:W-:Y:S01]  /*5670*/  @!UP0 UIADD3 UR8, UPT, UPT, UR21, 0x6400, URZ ;  /* 0x0000640015088890 */ /* 0x000fe2000fffe0ff */
[----:B------:R-:W-:Y:S01]  /*5680*/  R2UR UR16, R60 ;  /* 0x000000003c1072ca */ /* 0x000fe200000e0000 */
[----:B------:R-:W-:Y:S01]  /*5690*/  VOTEU.ALL UP0, P1 ;  /* 0x0000000000ff7886 */ /* 0x000fe20000800000 */
[----:B------:R-:W-:Y:S01]  /*56a0*/  @!P1 R2UR UR4, R0 ;  /* 0x00000000000492ca */ /* 0x000fe200000e0000 */
[----:B------:R-:W-:Y:S01]  /*56b0*/  UMOV UR9, UR17 ;  /* 0x0000001100097c82 */ /* 0x000fe20008000000 */
[----:B------:R-:W-:Y:S01]  /*56c0*/  UMOV UR11, UR43 ;  /* 0x0000002b000b7c82 */ /* 0x000fe20008000000 */
[----:B------:R-:W-:Y:S01]  /*56d0*/  UMOV UR12, UR36 ;  /* 0x00000024000c7c82 */ /* 0x000fe20008000000 */
[C---:B------:R-:W-:Y:S01]  /*56e0*/  ISETP.NE.AND P0, PT, R14.reuse, 0x2, PT ;  /* 0x000000020e00780c */ /* 0x040fe20003f05270 */
[----:B------:R-:W-:Y:S01]  /*56f0*/  UPLOP3.LUT UP1, UPT, UPT, UPT, UPT, 0x80, 0x8 ;  /* 0x000000000008789c */ /* 0x000fe20003f2f070 */
[----:B------:R-:W-:Y:S01]  /*5700*/  IMAD.U32 R8, RZ, RZ, UR5 ;  /* 0x00000005ff087e24 */ /* 0x000fe2000f8e00ff */
[----:B------:R-:W-:Y:S01]  /*5710*/  UMOV UR36, UR30 ;  /* 0x0000001e00247c82 */ /* 0x000fe20008000000 */
[----:B------:R-:W-:Y:S01]  /*5720*/  SEL R0, RZ, 0x1, P0 ;  /* 0x00000001ff007807 */ /* 0x000fe20000000000 */
[----:B------:R-:W-:Y:S01]  /*5730*/  UIADD3 UR20, UPT, UPT, UR13, UR18, URZ ;  /* 0x000000120d147290 */ /* 0x000fe2000fffe0ff */
[----:B------:R-:W-:Y:S01]  /*5740*/  SEL R14, R14, RZ, P0 ;  /* 0x000000ff0e0e7207 */ /* 0x000fe20000000000 */
[----:B------:R-:W-:Y:S01]  /*5750*/  UIADD3 UR16, UPT, UPT, UR14, UR16, URZ ;  /* 0x000000100e107290 */ /* 0x000fe2000fffe0ff */
[----:B------:R-:W-:Y:S01]  /*5760*/  LOP3.LUT R13, R13, R0, RZ, 0x3c, !PT ;  /* 0x000000000d0d7212 */ /* 0x000fe200078e3cff */
[----:B------:R-:W-:Y:S01]  /*5770*/  IMAD.U32 R9, RZ, RZ, UR4 ;  /* 0x00000004ff097e24 */ /* 0x000fe2000f8e00ff */
[----:B------:R-:W-:Y:S04]  /*5780*/  @!P1 R2UR UR4, R8 ;  /* 0x00000000080492ca */ /* 0x000fe800000e0000 */
[----:B------:R-:W-:Y:S11]  /*5790*/  @!P1 R2UR UR5, R9 ;  /* 0x00000000090592ca */ /* 0x000ff600000e0000 */
[----:B------:R-:W-:Y:S02]  /*57a0*/  @!UPT UIADD3 URZ, UPT, UPT, URZ, URZ, URZ ;  /* 0x000000fffffff290 */ /* 0x000fe4000fffe0ff */
[----:B------:R2:W-:Y:S01]  /*57b0*/  @!UP0 UTMALDG.3D [UR8], [UR4], desc[UR6] ;  /* 0x00000608040085b4 */ /* 0x0005e20008011000 */
[----:B------:R2:W-:Y:S01]  /*57c0*/  @!P1 SYNCS.ARRIVE.TRANS64.RED.A0TR RZ, [UR21+0x38], R7 ;  /* 0x00003807ffff99a7 */ /* 0x0005e20008300415 */
[----:B------:R-:W-:Y:S01]  /*57d0*/  SYNCS.ARRIVE.TRANS64.RED.A1T0 RZ, [UR24], RZ ;  /* 0x000000ffffff79a7 */ /* 0x000fe20008100418 */
[----:B------:R-:W-:Y:S05]  /*57e0*/  BRA.U UP2, `(.L_x_87) ;  /* 0xffffffe902e07547 */ /* 0x000fea000b83ffff */
[----:B------:R-:W3:Y:S02]  /*57f0*/  SYNCS.PHASECHK.TRANS64.TRYWAIT P0, [UR21+0x40], R10 ;  /* 0x0000400aff0075a7 */ /* 0x000ee40008001115 */
[----:B---3--:R-:W-:Y:S05]  /*5800*/  @!P0 BRA `(.L_x_88) ;  /* 0x0000006800d88947 */ /* 0x008fea0003800000 */
.L_x_214:
[----:B------:R-:W4:Y:S02]  /*5810*/  SYNCS.PHASECHK.TRANS64.TRYWAIT P0, [UR21+0x48], R10 ;  /* 0x0000480aff0075a7 */ /* 0x000f240008001115 */
[----:B----4-:R-:W-:Y:S05]  /*5820*/  @!P0 BRA `(.L_x_89) ;  /* 0x0000006800e88947 */ /* 0x010fea0003800000 */
.L_x_216:
[----:B------:R-:W4:Y:S01]  /*5830*/  SYNCS.PHASECHK.TRANS64.TRYWAIT P0, [UR21+0x50], R10 ;  /* 0x0000500aff0075a7 */ /* 0x000f220008001115 */
[----:B------:R-:W-:Y:S01]  /*5840*/  HFMA2 R0, -RZ, RZ, 0, 5.9604644775390625e-08 ;  /* 0x00000001ff007431 */ /* 0x000fe200000001ff */
[----:B----4-:R-:W-:Y:S06]  /*5850*/  @!P0 BRA `(.L_x_90) ;  /* 0x0000006800f48947 */ /* 0x010fec0003800000 */
.L_x_218:
[----:B------:R-:W-:Y:S02]  /*5860*/  MOV R2, UR21 ;  /* 0x0000001500027c02 */ /* 0x000fe40008000f00 */
[----:B---3--:R-:W-:-:S07]  /*5870*/  SHF.L.U32 R3, R0, 0x1f, RZ ;  /* 0x0000001f00037819 */ /* 0x008fce00000006ff */
.L_x_91:
[----:B---3--:R3:W4:Y:S02]  /*5880*/  SYNCS.PHASECHK.TRANS64.TRYWAIT P0, [R2+URZ+0x58], R3 ;  /* 0x00005803020075a7 */ /* 0x00872400080011ff */
[----:B----4-:R-:W-:Y:S05]  /*5890*/  @!P0 NANOSLEEP.SYNCS 0x989680 ;  /* 0x009896800000895d */ /* 0x010fea0003900000 */
[----:B------:R-:W4:Y:S02]  /*58a0*/  @!P0 SYNCS.PHASECHK.TRANS64 P0, [R2+URZ+0x58], R3 ;  /* 0x00005803020085a7 */ /* 0x000f2400080010ff */
[----:B-12-4-:R-:W-:Y:S05]  /*58b0*/  @P0 EXIT ;  /* 0x000000000000094d */ /* 0x016fea0003800000 */
[----:B------:R-:W-:Y:S05]  /*58c0*/  BRA `(.L_x_91) ;  /* 0xfffffffc00ec7947 */ /* 0x000fea000383ffff */
.L_x_72:
[----:B------:R-:W-:-:S06]  /*58d0*/  UISETP.GE.AND UP0, UPT, UR17, 0x4, UPT ;  /* 0x000000041100788c */ /* 0x000fcc000bf06270 */
[----:B------:R-:W-:-:S13]  /*58e0*/  PLOP3.LUT P0, PT, PT, PT, UP0, 0x80, 0x8 ;  /* 0x000000000008781c */ /* 0x000fda0003f0f008 */
[----:B------:R-:W-:Y:S05]  /*58f0*/  @!P0 EXIT ;  /* 0x000000000000894d */ /* 0x000fea0003800000 */
[----:B------:R-:W-:Y:S01]  /*5900*/  BAR.SYNC.DEFER_BLOCKING 0x6, 0xa0 ;  /* 0x0182800000007b1d */ /* 0x000fe20000010000 */
[C---:B------:R-:W-:Y:S01]  /*5910*/  IMAD.SHL.U32 R5, R69.reuse, 0x20, RZ ;  /* 0x0000002045057824 */ /* 0x040fe200078e00ff */
[C---:B------:R-:W-:Y:S01]  /*5920*/  R2P PR, R69.reuse, 0x6 ;  /* 0x0000000645007804 */ /* 0x040fe20000000000 */
[C---:B------:R-:W-:Y:S01]  /*5930*/  IMAD.SHL.U32 R2, R69.reuse, 0x4, RZ ;  /* 0x0000000445027824 */ /* 0x040fe200078e00ff */
[----:B------:R-:W-:Y:S01]  /*5940*/  CS2R R64, SRZ ;  /* 0x0000000000407805 */ /* 0x000fe2000001ff00 */
[----:B------:R-:W-:Y:S01]  /*5950*/  IMAD.U32 R23, R69, 0x10000, RZ ;  /* 0x0001000045177824 */ /* 0x000fe200078e00ff */
[----:B------:R-:W-:Y:S01]  /*5960*/  UMOV UR43, 0x400 ;  /* 0x00000400002b7882 */ /* 0x000fe20000000000 */
[----:B------:R-:W1:Y:S01]  /*5970*/  LDCU.64 UR4, c[0x0][0x890] ;  /* 0x00011200ff0477ac */ /* 0x000e620008000a00 */
[----:B------:R-:W2:Y:S01]  /*5980*/  LDC.64 R54, c[0x0][0x8b0] ;  /* 0x00022c00ff367b82 */ /* 0x000ea20000000a00 */
[----:B------:R-:W-:Y:S01]  /*5990*/  LOP3.LUT R3, R5, 0xe0, RZ, 0xc0, !PT ;  /* 0x000000e005037812 */ /* 0x000fe200078ec0ff */
[----:B------:R-:W-:Y:S01]  /*59a0*/  IMAD.SHL.U32 R56, R69, 0x10, RZ ;  /* 0x0000001045387824 */ /* 0x000fe200078e00ff */
[----:B------:R-:W-:Y:S01]  /*59b0*/  ULEA UR43, UR52, UR43, 0x18 ;  /* 0x0000002b342b7291 */ /* 0x000fe2000f8ec0ff */
[----:B------:R-:W-:Y:S01]  /*59c0*/  LOP3.LUT R5, R5, 0x100, RZ, 0xc0, !PT ;  /* 0x0000010005057812 */ /* 0x000fe200078ec0ff */
[----:B------:R-:W-:Y:S01]  /*59d0*/  IMAD.MOV.U32 R68, RZ, RZ, 0x10 ;  /* 0x00000010ff447424 */ /* 0x000fe200078e00ff */
[----:B------:R-:W-:Y:S01]  /*59e0*/  LOP3.LUT R2, R3, 0x1c, R2, 0xf8, !PT ;  /* 0x0000001c03027812 */ /* 0x000fe200078ef802 */
[----:B------:R-:W-:Y:S01]  /*59f0*/  IMAD.MOV.U32 R67, RZ, RZ, 0x20 ;  /* 0x00000020ff437424 */ /* 0x000fe200078e00ff */
[----:B------:R-:W3:Y:S01]  /*5a00*/  LDC.64 R52, c[0x0][0x8a8] ;  /* 0x00022a00ff347b82 */ /* 0x000ee20000000a00 */
[----:B------:R-:W-:Y:S01]  /*5a10*/  SHF.R.U32.HI R3, RZ, 0x2, R69 ;  /* 0x00000002ff037819 */ /* 0x000fe20000011645 */
[----:B------:R-:W-:Y:S01]  /*5a20*/  IMAD.MOV.U32 R22, RZ, RZ, RZ ;  /* 0x000000ffff167224 */ /* 0x000fe200078e00ff */
[----:B------:R-:W-:Y:S01]  /*5a30*/  LOP3.LUT R23, R23, 0x600000, RZ, 0xc0, !PT ;  /* 0x0060000017177812 */ /* 0x000fe200078ec0ff */
[----:B------:R-:W-:Y:S01]  /*5a40*/  IMAD.MOV.U32 R66, RZ, RZ, RZ ;  /* 0x000000ffff427224 */ /* 0x000fe200078e00ff */
[----:B------:R-:W-:Y:S01]  /*5a50*/  LOP3.LUT R56, R5, 0x600, R56, 0xf8, !PT ;  /* 0x0000060005387812 */ /* 0x000fe200078ef838 */
[----:B------:R-:W4:Y:S01]  /*5a60*/  LDCU UR63, c[0x0][0x370] ;  /* 0x00006e00ff3f77ac */ /* 0x000f220008000800 */
[----:B------:R-:W-:Y:S01]  /*5a70*/  LOP3.LUT R3, R2, 0x4, R3, 0x78, !PT ;  /* 0x0000000402037812 */ /* 0x000fe200078e7803 */
[----:B------:R-:W4:Y:S01]  /*5a80*/  LDS R0, [UR43+0x120] ;  /* 0x0001202bff007984 */ /* 0x000f220008000800 */
[----:B-1----:R-:W-:Y:S01]  /*5a90*/  IMAD.U32 R71, RZ, RZ, UR4 ;  /* 0x00000004ff477e24 */ /* 0x002fe2000f8e00ff */
[----:B------:R-:W-:Y:S01]  /*5aa0*/  UIADD3 UR4, UPT, UPT, UR43, 0x400, URZ ;  /* 0x000004002b047890 */ /* 0x000fe2000fffe0ff */
[----:B------:R-:W-:Y:S01]  /*5ab0*/  LOP3.LUT R56, R56, R3, RZ, 0xfc, !PT ;  /* 0x0000000338387212 */ /* 0x000fe200078efcff */
[----:B------:R-:W-:Y:S01]  /*5ac0*/  IMAD.U32 R70, RZ, RZ, UR5 ;  /* 0x00000005ff467e24 */ /* 0x000fe2000f8e00ff */
[----:B------:R-:W-:Y:S01]  /*5ad0*/  LOP3.LUT R69, R69, 0x60, RZ, 0xc0, !PT ;  /* 0x0000006045457812 */ /* 0x000fe200078ec0ff */
[----:B------:R-:W1:Y:S01]  /*5ae0*/  LDCU.64 UR54, c[0x0][0x348] ;  /* 0x00006900ff3677ac */ /* 0x000e620008000a00 */
[----:B------:R-:W-:Y:S01]  /*5af0*/  SEL R68, R68, 0xfffffff0, !P2 ;  /* 0xfffffff044447807 */ /* 0x000fe20005000000 */
[----:B------:R-:W-:Y:S01]  /*5b00*/  IMAD.U32 R62, RZ, RZ, UR4 ;  /* 0x00000004ff3e7e24 */ /* 0x000fe2000f8e00ff */
[----:B------:R-:W-:Y:S01]  /*5b10*/  SEL R67, R67, 0xffffffe0, !P1 ;  /* 0xffffffe043437807 */ /* 0x000fe20004800000 */
[----:B------:R-:W1:Y:S01]  /*5b20*/  LDCU UR42, c[0x0][0xb0c] ;  /* 0x00016180ff2a77ac */ /* 0x000e620008000800 */
[----:B------:R-:W1:Y:S01]  /*5b30*/  LDCU UR39, c[0x0][0xb30] ;  /* 0x00016600ff2777ac */ /* 0x000e620008000800 */
[----:B------:R-:W1:Y:S01]  /*5b40*/  LDCU.64 UR60, c[0x0][0x888] ;  /* 0x00011100ff3c77ac */ /* 0x000e620008000a00 */
[----:B------:R-:W1:Y:S01]  /*5b50*/  LDCU.64 UR40, c[0x0][0xb28] ;  /* 0x00016500ff2877ac */ /* 0x000e620008000a00 */
[----:B------:R-:W1:Y:S01]  /*5b60*/  LDCU.128 UR56, c[0x0][0xb10] ;  /* 0x00016200ff3877ac */ /* 0x000e620008000c00 */
[----:B------:R-:W1:Y:S01]  /*5b70*/  LDCU UR62, c[0x0][0x374] ;  /* 0x00006e80ff3e77ac */ /* 0x000e620008000800 */
[----:B------:R-:W-:Y:S01]  /*5b80*/  UMOV UR53, URZ ;  /* 0x000000ff00357c82 */ /* 0x000fe20008000000 */
[----:B------:R-:W-:Y:S01]  /*5b90*/  UMOV UR47, URZ ;  /* 0x000000ff002f7c82 */ /* 0x000fe20008000000 */
[----:B-1234-:R-:W-:-:S07]  /*5ba0*/  IMAD.IADD R23, R0, 0x1, R23 ;  /* 0x0000000100177824 */ /* 0x01efce00078e0217 */
.L_x_167:
[C---:B------:R-:W-:Y:S02]  /*5bb0*/  LEA R0, R64.reuse, UR43, 0x3 ;  /* 0x0000002b40007c11 */ /* 0x040fe4000f8e18ff */
[----:B------:R-:W-:Y:S02]  /*5bc0*/  SHF.L.U32 R3, R65, 0x1f, RZ ;  /* 0x0000001f41037819 */ /* 0x000fe400000006ff */
[----:B-1----:R-:W-:Y:S02]  /*5bd0*/  LEA R5, R64, UR43, 0x4 ;  /* 0x0000002b40057c11 */ /* 0x002fe4000f8e20ff */
[----:B------:R-:W1:Y:S02]  /*5be0*/  SYNCS.PHASECHK.TRANS64.TRYWAIT P0, [R0+URZ+0x70], R3 ;  /* 0x00007003000075a7 */ /* 0x000e6400080011ff */
[----:B-1----:R-:W-:Y:S05]  /*5bf0*/  @!P0 BRA `(.L_x_92) ;  /* 0x0000006800248947 */ /* 0x002fea0003800000 */
.L_x_219:
[----:B------:R-:W-:Y:S01]  /*5c00*/  R2UR UR7, R72 ;  /* 0x00000000480772ca */ /* 0x000fe200000e0000 */
[----:B------:R-:W2:Y:S01]  /*5c10*/  LDS.128 R4, [R5+0x100] ;  /* 0x0001000005047984 */ /* 0x000ea20000000c00 */
[----:B-1----:R-:W-:Y:S01]  /*5c20*/  VIADD R0, R0, 0x80 ;  /* 0x0000008000007836 */ /* 0x002fe20000000000 */
[----:B------:R-:W-:Y:S04]  /*5c30*/  UISETP.GE.AND UP0, UPT, UR45, 0x1, UPT ;  /* 0x000000012d00788c */ /* 0x000fe8000bf06270 */
[----:B------:R-:W-:Y:S01]  /*5c40*/  PRMT R0, RZ, 0x654, R0 ;  /* 0x00000654ff007816 */ /* 0x000fe20000000000 */
[----:B------:R-:W-:Y:S01]  /*5c50*/  @!PT LDS RZ, [RZ] ;  /* 0x00000000fffff984 */ /* 0x000fe20000000800 */
[----:B------:R-:W-:Y:S01]  /*5c60*/  @!PT LDS RZ, [RZ] ;  /* 0x00000000fffff984 */ /* 0x000fe20000000800 */
[----:B------:R-:W-:Y:S01]  /*5c70*/  @!PT LDS RZ, [RZ] ;  /* 0x00000000fffff984 */ /* 0x000fe20000000800 */
[----:B------:R-:W-:Y:S01]  /*5c80*/  @!PT LDS RZ, [RZ] ;  /* 0x00000000fffff984 */ /* 0x000fe20000000800 */
[----:B------:R1:W-:Y:S06]  /*5c90*/  MEMBAR.ALL.CTA ;  /* 0x0000000000007992 */ /* 0x0003ec0000008000 */
[----:B-1----:R-:W1:Y:S02]  /*5ca0*/  FENCE.VIEW.ASYNC.S ;  /* 0x00000000000073c6 */ /* 0x002e640000000000 */
[----:B-1----:R1:W-:Y:S01]  /*5cb0*/  SYNCS.ARRIVE.TRANS64.RED.A1T0 RZ, [R0+URZ], RZ ;  /* 0x000000ff00ff79a7 */ /* 0x0023e200081004ff */
[----:B--2---:R-:W-:Y:S11]  /*5cc0*/  LOP3.LUT P0, RZ, R6, 0x1, RZ, 0xc0, !PT ;  /* 0x0000000106ff7812 */ /* 0x004ff6000780c0ff */
[----:B------:R-:W-:Y:S02]  /*5cd0*/  @!UPT UIADD3 URZ, UPT, UPT, URZ, URZ, URZ ;  /* 0x000000fffffff290 */ /* 0x000fe4000fffe0ff */
[----:B------:R-:W-:Y:S01]  /*5ce0*/  VOTEU.ANY UP1, P0 ;  /* 0x0000000000ff7886 */ /* 0x000fe20000020100 */
[----:B------:R-:W-:Y:S01]  /*5cf0*/  PLOP3.LUT P0, PT, PT, PT, UP1, 0x80, 0x8 ;  /* 0x000000000008781c */ /* 0x000fe20003f0f018 */
[----:B------:R-:W-:Y:S06]  /*5d00*/  UP2UR UR4, UPR, URZ, 0x2 ;  /* 0x00000002ff047883 */ /* 0x000fec0008000000 */
[----:B------:R-:W-:Y:S06]  /*5d10*/  IMAD.U32 R73, RZ, RZ, UR4 ;  /* 0x00000004ff497e24 */ /* 0x000fec000f8e00ff */
[----:B------:R-:W-:Y:S02]  /*5d20*/  @P0 SHF.R.U32.HI R2, RZ, 0x10, R5 ;  /* 0x00000010ff020819 */ /* 0x000fe40000011605 */
[----:B------:R-:W-:Y:S02]  /*5d30*/  @P0 MOV R3, R4 ;  /* 0x0000000400030202 */ /* 0x000fe40000000f00 */
[----:B------:R-:W-:Y:S02]  /*5d40*/  @P0 R2UR UR4, R2 ;  /* 0x00000000020402ca */ /* 0x000fe400000e0000 */
[----:B------:R-:W-:Y:S02]  /*5d50*/  @P0 LOP3.LUT R4, R5, 0xffff, RZ, 0xc0, !PT ;  /* 0x0000ffff05040812 */ /* 0x000fe400078ec0ff */
[----:B------:R-:W-:Y:S02]  /*5d60*/  @P0 R2UR UR6, R3 ;  /* 0x00000000030602ca */ /* 0x000fe400000e0000 */
[----:B------:R-:W-:Y:S07]  /*5d70*/  @P0 R2UR UR5, R4 ;  /* 0x00000000040502ca */ /* 0x000fee00000e0000 */
[----:B------:R-:W-:Y:S02]  /*5d80*/  @UP1 UMOV UR7, UR4 ;  /* 0x0000000400071c82 */ /* 0x000fe40008000000 */
[----:B------:R-:W-:Y:S02]  /*5d90*/  IMAD.U32 R72, RZ, RZ, UR7 ;  /* 0x00000007ff487e24 */ /* 0x000fe4000f8e00ff */
[----:B------:R-:W-:Y:S02]  /*5da0*/  @UP1 UMOV UR38, UR6 ;  /* 0x0000000600261c82 */ /* 0x000fe40008000000 */
[----:B------:R-:W-:Y:S01]  /*5db0*/  @UP1 UMOV UR37, UR5 ;  /* 0x0000000500251c82 */ /* 0x000fe20008000000 */
[----:B-1----:R-:W-:Y:S05]  /*5dc0*/  BRA.U !UP0, `(.L_x_93) ;  /* 0x0000000108cc7547 */ /* 0x002fea000b800000 */
[----:B------:R-:W1:Y:S01]  /*5dd0*/  LDCU UR12, c[0x0][0xb20] ;  /* 0x00016400ff0c77ac */ /* 0x000e620008000800 */
[----:B------:R-:W-:Y:S02]  /*5de0*/  UIMAD.WIDE.U32 UR4, UR62, UR59, URZ ;  /* 0x0000003b3e0472a5 */ /* 0x000fe4000f8e00ff */
[----:B------:R-:W-:Y:S02]  /*5df0*/  UIMAD.WIDE.U32 UR6, UR63, UR56, URZ ;  /* 0x000000383f0672a5 */ /* 0x000fe4000f8e00ff */
[----:B------:R-:W-:Y:S02]  /*5e00*/  UISETP.NE.AND UP0, UPT, UR58, 0x1, UPT ;  /* 0x000000013a00788c */ /* 0x000fe4000bf05270 */
[----:B------:R-:W-:Y:S02]  /*5e10*/  UIMAD.WIDE.U32 UR8, UR37, UR59, URZ ;  /* 0x0000003b250872a5 */ /* 0x000fe4000f8e00ff */
[----:B------:R-:W-:Y:S02]  /*5e20*/  UIMAD.WIDE.U32 UR10, UR38, UR56, URZ ;  /* 0x00000038260a72a5 */ /* 0x000fe4000f8e00ff */
[----:B------:R-:W-:Y:S02]  /*5e30*/  UISETP.NE.AND UP1, UPT, UR42, 0x1, UPT ;  /* 0x000000012a00788c */ /* 0x000fe4000bf25270 */
[----:B------:R-:W-:Y:S01]  /*5e40*/  UISETP.NE.AND UP2, UPT, UR45, 0x1, UPT ;  /* 0x000000012d00788c */ /* 0x000fe2000bf45270 */
[----:B------:R-:W-:Y:S02]  /*5e50*/  UMOV UR4, UR5 ;  /* 0x0000000500047c82 */ /* 0x000fe40008000000 */
[----:B-1----:R-:W-:Y:S03]  /*5e60*/  USHF.R.U32.HI UR5, URZ, UR12, UR4 ;  /* 0x0000000cff057299 */ /* 0x002fe60008011604 */
[----:B------:R-:W-:Y:S02]  /*5e70*/  UMOV UR4, UR7 ;  /* 0x0000000700047c82 */ /* 0x000fe40008000000 */
[----:B------:R-:W-:Y:S02]  /*5e80*/  USHF.R.U32.HI UR7, URZ, UR57, UR4 ;  /* 0x00000039ff077299 */ /* 0x000fe40008011604 */
[----:B------:R-:W-:Y:S02]  /*5e90*/  USEL UR4, UR62, UR5, !UP0 ;  /* 0x000000053e047287 */ /* 0x000fe4000c000000 */
[----:B------:R-:W-:Y:S01]  /*5ea0*/  USEL UR7, UR63, UR7, !UP1 ;  /* 0x000000073f077287 */ /* 0x000fe2000c800000 */
[----:B------:R-:W-:Y:S01]  /*5eb0*/  UMOV UR5, UR9 ;  /* 0x0000000900057c82 */ /* 0x000fe20008000000 */
[----:B------:R-:W-:Y:S02]  /*5ec0*/  UIMAD.WIDE.U32 UR8, UR4, UR40, URZ ;  /* 0x00000028040872a5 */ /* 0x000fe4000f8e00ff */
[----:B------:R-:W-:Y:S03]  /*5ed0*/  USHF.R.U32.HI UR6, URZ, UR12, UR5 ;  /* 0x0000000cff067299 */ /* 0x000fe60008011605 */
[----:B------:R-:W-:Y:S01]  /*5ee0*/  UMOV UR5, UR11 ;  /* 0x0000000b00057c82 */ /* 0x000fe20008000000 */
[----:B------:R-:W-:Y:S02]  /*5ef0*/  UIMAD.WIDE.U32 UR10, UR7, UR40, URZ ;  /* 0x00000028070a72a5 */ /* 0x000fe4000f8e00ff */
[----:B------:R-:W-:Y:S02]  /*5f00*/  USHF.R.U32.HI UR12, URZ, UR57, UR5 ;  /* 0x00000039ff0c7299 */ /* 0x000fe40008011605 */
[----:B------:R-:W-:Y:S01]  /*5f10*/  USEL UR6, UR37, UR6, !UP0 ;  /* 0x0000000625067287 */ /* 0x000fe2000c000000 */
[----:B------:R-:W-:Y:S02]  /*5f20*/  UMOV UR5, UR9 ;  /* 0x0000000900057c82 */ /* 0x000fe40008000000 */
[----:B------:R-:W-:Y:S01]  /*5f30*/  UMOV UR10, UR11 ;  /* 0x0000000b000a7c82 */ /* 0x000fe20008000000 */
[----:B------:R-:W-:Y:S02]  /*5f40*/  @UP2 USHF.R.U32.HI UR4, URZ, UR41, UR5 ;  /* 0x00000029ff042299 */ /* 0x000fe40008011605 */
[----:B------:R-:W-:Y:S02]  /*5f50*/  @UP2 USHF.R.U32.HI UR7, URZ, UR41, UR10 ;  /* 0x00000029ff072299 */ /* 0x000fe4000801160a */
[----:B------:R-:W-:Y:S02]  /*5f60*/  UIMAD UR4, UR45, UR4, URZ ;  /* 0x000000042d0472a4 */ /* 0x000fe4000f8e02ff */
        /* <DEDUP_REMOVED lines=8> */
[----:B------:R-:W-:Y:S02]  /*5ff0*/  USEL UR11, UR6, UR4, !UP2 ;  /* 0x00000004060b7287 */ /* 0x000fe4000d000000 */
[----:B------:R-:W-:Y:S02]  /*6000*/  UIADD3 UR8, UPT, UPT, -UR5, URZ, URZ ;  /* 0x000000ff05087290 */ /* 0x000fe4000fffe1ff */
[----:B------:R-:W-:Y:S01]  /*6010*/  UIADD3 UR10, UPT, UPT, -UR11, URZ, URZ ;  /* 0x000000ff0b0a7290 */ /* 0x000fe2000fffe1ff */
[----:B------:R-:W-:Y:S01]  /*6020*/  @!UP0 UMOV UR4, UR9 ;  /* 0x0000000900048c82 */ /* 0x000fe20008000000 */
[----:B------:R-:W-:Y:S02]  /*6030*/  UIADD3 UR9, UPT, UPT, -UR6, URZ, URZ ;  /* 0x000000ff06097290 */ /* 0x000fe4000fffe1ff */
[----:B------:R-:W-:Y:S02]  /*6040*/  @!UP0 USHF.R.U32.HI UR4, URZ, UR41, UR4 ;  /* 0x00000029ff048299 */ /* 0x000fe40008011604 */
[----:B------:R-:W-:Y:S02]  /*6050*/  UIMAD UR10, UR45, UR10, UR6 ;  /* 0x0000000a2d0a72a4 */ /* 0x000fe4000f8e0206 */
[----:B------:R-:W-:Y:S04]  /*6060*/  @!UP0 USEL UR4, UR5, UR4, !UP2 ;  /* 0x0000000405048287 */ /* 0x000fe8000d000000 */
[----:B------:R-:W-:Y:S02]  /*6070*/  @!UP0 UIMAD UR10, UR7, UR10, UR4 ;  /* 0x0000000a070a82a4 */ /* 0x000fe4000f8e0204 */
[----:B------:R-:W-:Y:S02]  /*6080*/  @!UP0 UIADD3 UR11, UPT, UPT, UR11, -UR4, URZ ;  /* 0x800000040b0b8290 */ /* 0x000fe4000fffe0ff */
[----:B------:R-:W-:Y:S02]  /*6090*/  UIMAD UR7, UR42, UR8, UR38 ;  /* 0x000000082a0772a4 */ /* 0x000fe4000f8e0226 */
[----:B------:R-:W-:Y:S02]  /*60a0*/  @!UP0 UIMAD UR6, UR11, UR45, UR5 ;  /* 0x0000002d0b0682a4 */ /* 0x000fe4000f8e0205 */
[----:B------:R-:W-:Y:S01]  /*60b0*/  UIMAD UR4, UR58, UR9, UR37 ;  /* 0x000000093a0472a4 */ /* 0x000fe2000f8e0225 */
[----:B------:R-:W-:Y:S02]  /*60c0*/  @!UP0 UMOV UR5, UR10 ;  /* 0x0000000a00058c82 */ /* 0x000fe40008000000 */
[----:B------:R-:W-:Y:S02]  /*60d0*/  UIMAD UR38, UR5, UR42, UR7 ;  /* 0x0000002a052672a4 */ /* 0x000fe4000f8e0207 */
[----:B------:R-:W-:Y:S11]  /*60e0*/  UIMAD UR37, UR6, UR58, UR4 ;  /* 0x0000003a062572a4 */ /* 0x000ff6000f8e0204 */
[----:B------:R-:W-:Y:S01]  /*60f0*/  @!UPT UIADD3 URZ, UPT, UPT, URZ, URZ, URZ ;  /* 0x000000fffffff290 */ /* 0x000fe2000fffe0ff */
.L_x_93:
[----:B------:R-:W-:Y:S01]  /*6100*/  UISETP.NE.AND UP0, UPT, UR39, 0x1, UPT ;  /* 0x000000012700788c */ /* 0x000fe2000bf05270 */
[----:B------:R-:W-:Y:S01]  /*6110*/  LOP3.LUT P0, RZ, R62, 0x3f0, RZ, 0xc0, !PT ;  /* 0x000003f03eff7812 */ /* 0x000fe2000780c0ff */
[----:B------:R-:W-:Y:S01]  /*6120*/  USHF.L.U32 UR50, UR16, 0x6, URZ ;  /* 0x0000000610327899 */ /* 0x000fe200080006ff */
[----:B------:R-:W-:Y:S01]  /*6130*/  BSSY.RECONVERGENT B6, `(.L_x_94) ;  /* 0x0000034000067945 */ /* 0x000fe20003800200 */
[----:B------:R-:W-:Y:S01]  /*6140*/  USHF.L.U32 UR49, UR20, 0x8, URZ ;  /* 0x0000000814317899 */ /* 0x000fe200080006ff */
[----:B------:R-:W-:Y:S06]  /*6150*/  IADD3 R64, PT, PT, R64, 0x1, RZ ;  /* 0x0000000140407810 */ /* 0x000fec0007ffe0ff */
[----:B------:R-:W1:Y:S01]  /*6160*/  @!UP0 LDCU.128 UR12, c[0x0][0xb10] ;  /* 0x00016200ff0c87ac */ /* 0x000e620008000c00 */
[----:B------:R-:W2:Y:S01]  /*6170*/  @!UP0 LDCU UR5, c[0x0][0xb0c] ;  /* 0x00016180ff0587ac */ /* 0x000ea20008000800 */
[----:B------:R-:W3:Y:S01]  /*6180*/  @!UP0 LDCU UR10, c[0x0][0xb20] ;  /* 0x00016400ff0a87ac */ /* 0x000ee20008000800 */
[----:B-1----:R-:W-:Y:S02]  /*6190*/  UIMAD.WIDE.U32 UR8, UR38, UR12, URZ ;  /* 0x0000000c260872a5 */ /* 0x002fe4000f8e00ff */
[----:B------:R-:W-:Y:S02]  /*61a0*/  UIMAD.WIDE.U32 UR6, UR37, UR15, URZ ;  /* 0x0000000f250672a5 */ /* 0x000fe4000f8e00ff */
[----:B------:R-:W-:Y:S03]  /*61b0*/  @!UP0 UISETP.NE.AND UP1, UPT, UR14, 0x1, UPT ;  /* 0x000000010e00888c */ /* 0x000fe6000bf25270 */
[----:B------:R-:W-:Y:S01]  /*61c0*/  @!UP0 UMOV UR4, UR9 ;  /* 0x0000000900048c82 */ /* 0x000fe20008000000 */
[----:B--2---:R-:W-:Y:S02]  /*61d0*/  @!UP0 UISETP.NE.AND UP2, UPT, UR5, 0x1, UPT ;  /* 0x000000010500888c */ /* 0x004fe4000bf45270 */
[----:B------:R-:W-:Y:S01]  /*61e0*/  @!UP0 USHF.R.U32.HI UR4, URZ, UR13, UR4 ;  /* 0x0000000dff048299 */ /* 0x000fe20008011604 */
[----:B------:R-:W-:Y:S02]  /*61f0*/  @!UP0 UMOV UR6, UR7 ;  /* 0x0000000700068c82 */ /* 0x000fe40008000000 */
[----:B---3--:R-:W-:Y:S02]  /*6200*/  @!UP0 USHF.R.U32.HI UR6, URZ, UR10, UR6 ;  /* 0x0000000aff068299 */ /* 0x008fe40008011606 */
[----:B------:R-:W-:Y:S02]  /*6210*/  @!UP0 USEL UR7, UR38, UR4, !UP2 ;  /* 0x0000000426078287 */ /* 0x000fe4000d000000 */
[----:B------:R-:W-:Y:S04]  /*6220*/  @!UP0 USEL UR6, UR37, UR6, !UP1 ;  /* 0x0000000625068287 */ /* 0x000fe8000c800000 */
[----:B------:R-:W-:Y:S02]  /*6230*/  @!UP0 UIADD3 UR4, UPT, UPT, -UR7, UR6, URZ ;  /* 0x0000000607048290 */ /* 0x000fe4000fffe1ff */
[----:B------:R-:W-:Y:S02]  /*6240*/  @!UP0 UIADD3 UR6, UPT, UPT, UR7, -UR6, URZ ;  /* 0x8000000607068290 */ /* 0x000fe4000fffe0ff */
[----:B------:R-:W-:Y:S02]  /*6250*/  @!UP0 UIMAD UR38, UR4, UR5, UR38 ;  /* 0x00000005042682a4 */ /* 0x000fe4000f8e0226 */
[----:B------:R-:W-:Y:S01]  /*6260*/  @!UP0 UIMAD UR37, UR6, UR14, UR37 ;  /* 0x0000000e062582a4 */ /* 0x000fe2000f8e0225 */
[----:B------:R-:W-:Y:S11]  /*6270*/  @!P0 BRA `(.L_x_95) ;  /* 0x00000000007c8947 */ /* 0x000ff60003800000 */
[----:B------:R-:W1:Y:S01]  /*6280*/  LDCU.64 UR8, c[0x4][0x80] ;  /* 0x01001000ff0877ac */ /* 0x000e620008000a00 */
[----:B------:R-:W-:Y:S01]  /*6290*/  MOV R2, 0x0 ;  /* 0x0000000000027802 */ /* 0x000fe20000000f00 */
[----:B------:R-:W-:Y:S02]  /*62a0*/  HFMA2 R12, -RZ, RZ, 0, 5.9604644775390625e-08 ;  /* 0x00000001ff0c7431 */ /* 0x000fe400000001ff */
[----:B------:R-:W-:Y:S01]  /*62b0*/  IMAD.MOV.U32 R8, RZ, RZ, 0x70 ;  /* 0x00000070ff087424 */ /* 0x000fe200078e00ff */
[----:B------:R2:W3:Y:S01]  /*62c0*/  LDC.64 R14, c[0x4][R2] ;  /* 0x01000000020e7b82 */ /* 0x0004e20000000a00 */
[----:B------:R-:W4:Y:S01]  /*62d0*/  LDCU.64 UR6, c[0x4][0x88] ;  /* 0x01001100ff0677ac */ /* 0x000f220008000a00 */
[----:B------:R-:W-:Y:S01]  /*62e0*/  IMAD.MOV.U32 R13, RZ, RZ, RZ ;  /* 0x000000ffff0d7224 */ /* 0x000fe200078e00ff */
[----:B------:R-:W2:Y:S01]  /*62f0*/  LDCU.64 UR4, c[0x4][0x8] ;  /* 0x01000100ff0477ac */ /* 0x000ea20008000a00 */
[----:B-1----:R-:W-:Y:S01]  /*6300*/  MOV R5, UR9 ;  /* 0x0000000900057c02 */ /* 0x002fe20008000f00 */
[----:B------:R-:W-:Y:S01]  /*6310*/  IMAD.U32 R4, RZ, RZ, UR8 ;  /* 0x00000008ff047e24 */ /* 0x000fe2000f8e00ff */
[----:B----4-:R-:W-:Y:S01]  /*6320*/  MOV R7, UR7 ;  /* 0x0000000700077c02 */ /* 0x010fe20008000f00 */
[----:B------:R-:W-:Y:S01]  /*6330*/  IMAD.U32 R6, RZ, RZ, UR6 ;  /* 0x00000006ff067e24 */ /* 0x000fe2000f8e00ff */
[----:B--2---:R-:W-:Y:S01]  /*6340*/  MOV R11, UR5 ;  /* 0x00000005000b7c02 */ /* 0x004fe20008000f00 */
[----:B------:R-:W-:Y:S02]  /*6350*/  IMAD.U32 R10, RZ, RZ, UR4 ;  /* 0x00000004ff0a7e24 */ /* 0x000fe4000f8e00ff */
[----:B------:R-:W-:Y:S07]  /*6360*/  LEPC R20, `(.L_x_96) ;  /* 0x000000001014794e */ /* 0x000fee0000000000 */
[----:B---3-5:R-:W-:Y:S05]  /*6370*/  CALL.ABS.NOINC R14 ;  /* 0x000000000e007343 */ /* 0x028fea0003c00000 */
.L_x_96:
[----:B------:R-:W1:Y:S01]  /*6380*/  LDCU.64 UR8, c[0x4][0x80] ;  /* 0x01001000ff0877ac */ /* 0x000e620008000a00 */
[----:B------:R-:W2:Y:S01]  /*6390*/  LDC.64 R2, c[0x4][R2] ;  /* 0x0100000002027b82 */ /* 0x000ea20000000a00 */
[----:B------:R-:W-:Y:S02]  /*63a0*/  HFMA2 R12, -RZ, RZ, 0, 5.9604644775390625e-08 ;  /* 0x00000001ff0c7431 */ /* 0x000fe400000001ff */
[----:B------:R-:W-:Y:S02]  /*63b0*/  IMAD.MOV.U32 R8, RZ, RZ, 0x70 ;  /* 0x00000070ff087424 */ /* 0x000fe400078e00ff */
[----:B------:R-:W-:Y:S01]  /*63c0*/  IMAD.MOV.U32 R13, RZ, RZ, RZ ;  /* 0x000000ffff0d7224 */ /* 0x000fe200078e00ff */
[----:B------:R-:W3:Y:S01]  /*63d0*/  LDCU.64 UR6, c[0x4][0x88] ;  /* 0x01001100ff0677ac */ /* 0x000ee20008000a00 */
[----:B------:R-:W4:Y:S01]  /*63e0*/  LDCU.64 UR4, c[0x4][0x8] ;  /* 0x01000100ff0477ac */ /* 0x000f220008000a00 */
[----:B-1----:R-:W-:Y:S02]  /*63f0*/  MOV R4, UR8 ;  /* 0x0000000800047c02 */ /* 0x002fe40008000f00 */
[----:B------:R-:W-:Y:S02]  /*6400*/  MOV R5, UR9 ;  /* 0x0000000900057c02 */ /* 0x000fe40008000f00 */
[----:B---3--:R-:W-:Y:S01]  /*6410*/  MOV R7, UR7 ;  /* 0x0000000700077c02 */ /* 0x008fe20008000f00 */
[----:B------:R-:W-:Y:S01]  /*6420*/  IMAD.U32 R6, RZ, RZ, UR6 ;  /* 0x00000006ff067e24 */ /* 0x000fe2000f8e00ff */
[----:B----4-:R-:W-:Y:S01]  /*6430*/  MOV R11, UR5 ;  /* 0x00000005000b7c02 */ /* 0x010fe20008000f00 */
[----:B------:R-:W-:Y:S02]  /*6440*/  IMAD.U32 R10, RZ, RZ, UR4 ;  /* 0x00000004ff0a7e24 */ /* 0x000fe4000f8e00ff */
[----:B------:R-:W-:Y:S07]  /*6450*/  LEPC R20, `(.L_x_95) ;  /* 0x000000001014794e */ /* 0x000fee0000000000 */
[----:B--2---:R-:W-:Y:S05]  /*6460*/  CALL.ABS.NOINC R2 ;  /* 0x0000000002007343 */ /* 0x004fea0003c00000 */
.L_x_95:
[----:B------:R-:W-:Y:S05]  /*6470*/  BSYNC.RECONVERGENT B6 ;  /* 0x0000000000067941 */ /* 0x000fea0003800200 */
.L_x_94:
[----:B------:R-:W-:Y:S02]  /*6480*/  R2UR UR6, R61 ;  /* 0x000000003d0672ca */ /* 0x000fe400000e0000 */
[----:B------:R-:W-:Y:S02]  /*6490*/  R2UR UR5, R71 ;  /* 0x00000000470572ca */ /* 0x000fe400000e0000 */
[----:B------:R-:W-:Y:S02]  /*64a0*/  R2UR UR4, R70 ;  /* 0x00000000460472ca */ /* 0x000fe400000e0000 */
[----:B------:R-:W-:Y:S02]  /*64b0*/  ISETP.NE.U32.AND P4, PT, R54, RZ, PT ;  /* 0x000000ff3600720c */ /* 0x000fe40003f85070 */
[----:B------:R-:W-:Y:S02]  /*64c0*/  ISETP.NE.U32.AND P2, PT, RZ, UR60, PT ;  /* 0x0000003cff007c0c */ /* 0x000fe4000bf45070 */
[----:B------:R-:W-:Y:S02]  /*64d0*/  ISETP.NE.AND.EX P4, PT, R55, RZ, PT, P4 ;  /* 0x000000ff3700720c */ /* 0x000fe40003f85340 */
[----:B------:R-:W-:Y:S01]  /*64e0*/  ISETP.NE.AND.EX P2, PT, RZ, UR61, PT, P2 ;  /* 0x0000003dff007c0c */ /* 0x000fe2000bf45320 */
[----:B------:R-:W-:Y:S02]  /*64f0*/  UISETP.NE.AND UP2, UPT, UR6, URZ, UPT ;  /* 0x000000ff0600728c */ /* 0x000fe4000bf45270 */
[----:B------:R-:W-:Y:S04]  /*6500*/  UISETP.NE.U32.AND UP0, UPT, UR5, URZ, UPT ;  /* 0x000000ff0500728c */ /* 0x000fe8000bf05070 */
[----:B------:R-:W-:Y:S01]  /*6510*/  UISETP.NE.AND.EX UP1, UPT, UR4, URZ, UPT, UP0 ;  /* 0x000000ff0400728c */ /* 0x000fe2000bf25300 */
[----:B------:R-:W-:Y:S01]  /*6520*/  PLOP3.LUT P1, PT, PT, PT, UP2, 0x80, 0x8 ;  /* 0x000000000008781c */ /* 0x000fe20003f2f028 */
[----:B------:R-:W-:Y:S03]  /*6530*/  UPLOP3.LUT UP0, UPT, UPT, UPT, UPT, 0x40, 0x4 ;  /* 0x000000000004789c */ /* 0x000fe60003f0e870 */
[----:B------:R-:W-:Y:S06]  /*6540*/  @UP2 UPLOP3.LUT UP0, UPT, UPT, UPT, UP1, 0x80, 0x8 ;  /* 0x000000000008289c */ /* 0x000fec0003f0f010 */
[----:B------:R-:W-:Y:S01]  /*6550*/  PLOP3.LUT P0, PT, PT, PT, UP0, 0x80, 0x8 ;  /* 0x000000000008781c */ /* 0x000fe20003f0f008 */
[----:B------:R-:W-:Y:S01]  /*6560*/  @!UPT UIADD3 URZ, UPT, UPT, URZ, URZ, URZ ;  /* 0x000000fffffff290 */ /* 0x000fe2000fffe0ff */
[----:B------:R-:W-:Y:S11]  /*6570*/  BRA.U !UP1, `(.L_x_97) ;  /* 0x0000000109407547 */ /* 0x000ff6000b800000 */
[----:B------:R-:W-:Y:S01]  /*6580*/  UISETP.NE.U32.AND UP0, UPT, UR60, URZ, UPT ;  /* 0x000000ff3c00728c */ /* 0x000fe2000bf05070 */
[----:B------:R-:W-:Y:S01]  /*6590*/  R2UR UR6, R71 ;  /* 0x00000000470672ca */ /* 0x000fe200000e0000 */
[----:B------:R-:W1:Y:S01]  /*65a0*/  LDCU.64 UR8, c[0x0][0x358] ;  /* 0x00006b00ff0877ac */ /* 0x000e620008000a00 */
[----:B------:R-:W-:Y:S02]  /*65b0*/  HFMA2 R57, -RZ, RZ, 0, 5.9604644775390625e-08 ;  /* 0x00000001ff397431 */ /* 0x000fe400000001ff */
[----:B------:R-:W-:Y:S01]  /*65c0*/  IMAD.MOV.U32 R0, RZ, RZ, 0x1 ;  /* 0x00000001ff007424 */ /* 0x000fe200078e00ff */
[----:B------:R-:W-:Y:S06]  /*65d0*/  UISETP.NE.AND.EX UP0, UPT, UR61, URZ, UPT, UP0 ;  /* 0x000000ff3d00728c */ /* 0x000fec000bf05300 */
[----:B------:R-:W-:Y:S05]  /*65e0*/  PLOP3.LUT P3, PT, PT, PT, UP0, 0x80, 0x8 ;  /* 0x000000000008781c */ /* 0x000fea0003f6f008 */
[----:B------:R-:W2:Y:S01]  /*65f0*/  @UP0 LDCU.64 UR4, c[0x0][0x888] ;  /* 0x00011100ff0407ac */ /* 0x000ea20008000a00 */
[----:B------:R-:W-:Y:S07]  /*6600*/  @UP0 UIMAD UR6, UR36, UR6, URZ ;  /* 0x00000006240602a4 */ /* 0x000fee000f8e02ff */
[----:B------:R-:W-:Y:S01]  /*6610*/  @!P3 PRMT R57, R0, 0x7610, R57 ;  /* 0x000076100039b816 */ /* 0x000fe20000000039 */
[----:B--2---:R-:W-:Y:S06]  /*6620*/  @UP0 UIMAD.WIDE UR4, UR6, 0x4, UR4 ;  /* 0x00000004060408a5 */ /* 0x004fec000f8e0204 */
[----:B------:R-:W-:Y:S02]  /*6630*/  IMAD.U32 R2, RZ, RZ, UR4 ;  /* 0x00000004ff027e24 */ /* 0x000fe4000f8e00ff */
[----:B------:R-:W-:Y:S03]  /*6640*/  IMAD.U32 R3, RZ, RZ, UR5 ;  /* 0x00000005ff037e24 */ /* 0x000fe6000f8e00ff */
[----:B------:R-:W2:Y:S02]  /*6650*/  @!UP0 LDCU UR4, c[0x0][0x880] ;  /* 0x00011000ff0487ac */ /* 0x000ea40008000800 */
[----:B-1---5:R1:W5:Y:S02]  /*6660*/  @P3 LDG.E R27, desc[UR8][R2.64] ;  /* 0x00000008021b3981 */ /* 0x022364000c1e1900 */
[----:B-12---:R-:W-:Y:S02]  /*6670*/  @!P3 MOV R27, UR4 ;  /* 0x00000004001bbc02 */ /* 0x006fe40008000f00 */
.L_x_97:
[----:B------:R-:W-:Y:S05]  /*6680*/  @!P4 BRA `(.L_x_98) ;  /* 0x000000000024c947 */ /* 0x000fea0003800000 */
[----:B------:R-:W-:Y:S01]  /*6690*/  ISETP.NE.U32.AND P3, PT, R52, RZ, PT ;  /* 0x000000ff3400720c */ /* 0x000fe20003f65070 */
[----:B------:R-:W1:Y:S03]  /*66a0*/  LDCU.64 UR4, c[0x0][0x358] ;  /* 0x00006b00ff0477ac */ /* 0x000e660008000a00 */
[----:B------:R-:W-:Y:S11]  /*66b0*/  ISETP.NE.AND.EX P3, PT, R53, RZ, PT, P3 ;  /* 0x000000ff3500720c */ /* 0x000ff60003f65330 */
[----:B------:R-:W-:Y:S02]  /*66c0*/  @!UPT UIADD3 URZ, UPT, UPT, URZ, URZ, URZ ;  /* 0x000000fffffff290 */ /* 0x000fe4000fffe0ff */
[----:B------:R-:W2:Y:S01]  /*66d0*/  @P3 LDC.64 R2, c[0x0][0x8a8] ;  /* 0x00022a00ff023b82 */ /* 0x000ea20000000a00 */
[----:B------:R-:W-:Y:S04]  /*66e0*/  @P3 IMAD R0, R54, UR36, RZ ;  /* 0x0000002436003c24 */ /* 0x000fe8000f8e02ff */
[----:B--2---:R-:W-:Y:S05]  /*66f0*/  @P3 IMAD.WIDE R2, R0, 0x4, R2 ;  /* 0x0000000400023825 */ /* 0x004fea00078e0202 */
[----:B-1---5:R1:W5:Y:S02]  /*6700*/  @P3 LDG.E R24, desc[UR4][R2.64] ;  /* 0x0000000402183981 */ /* 0x022364000c1e1900 */
[----:B-1----:R-:W2:Y:S02]  /*6710*/  @!P3 LDC R24, c[0x0][0x8a0] ;  /* 0x00022800ff18bb82 */ /* 0x002ea40000000800 */
.L_x_98:
[----:B-----5:R-:W-:Y:S01]  /*6720*/  FSETP.NEU.AND P3, PT, R27, RZ, PT ;  /* 0x000000ff1b00720b */ /* 0x020fe20003f6d000 */
[----:B------:R-:W-:Y:S01]  /*6730*/  IMAD.SHL.U32 R35, R56, 0x4, RZ ;  /* 0x0000000438237824 */ /* 0x000fe200078e00ff */
[----:B------:R-:W-:Y:S01]  /*6740*/  SEL R4, RZ, 0xffffffff, P2 ;  /* 0xffffffffff047807 */ /* 0x000fe20001000000 */
[----:B------:R-:W-:Y:S01]  /*6750*/  BSSY B1, `(.L_x_99) ;  /* 0x0000043000017945 */ /* 0x000fe20003800000 */
[----:B------:R-:W-:Y:S01]  /*6760*/  @P1 LOP3.LUT P2, RZ, R57, 0xff, RZ, 0xc0, !PT ;  /* 0x000000ff39ff1812 */ /* 0x000fe2000784c0ff */
[----:B------:R-:W-:Y:S01]  /*6770*/  VIADD R76, R35, UR43 ;  /* 0x0000002b234c7c36 */ /* 0x000fe20008000000 */
[----:B------:R-:W-:Y:S01]  /*6780*/  @P1 SEL R3, RZ, 0xffffffff, P3 ;  /* 0xffffffffff031807 */ /* 0x000fe20001800000 */
[----:B------:R-:W-:Y:S01]  /*6790*/  IMAD.MOV.U32 R80, RZ, RZ, 0x1 ;  /* 0x00000001ff507424 */ /* 0x000fe200078e00ff */
[----:B------:R-:W-:Y:S01]  /*67a0*/  LEA R77, R22, UR43, 0x3 ;  /* 0x0000002b164d7c11 */ /* 0x000fe2000f8e18ff */
[----:B------:R-:W-:Y:S01]  /*67b0*/  IMAD.MOV.U32 R34, RZ, RZ, RZ ;  /* 0x000000ffff227224 */ /* 0x000fe200078e00ff */
[----:B------:R-:W-:Y:S02]  /*67c0*/  @P0 SEL R3, R4, R3, !P2 ;  /* 0x0000000304030207 */ /* 0x000fe40005000000 */
[----:B------:R-:W-:Y:S02]  /*67d0*/  CS2R R38, SRZ ;  /* 0x0000000000267805 */ /* 0x000fe4000001ff00 */
[----:B------:R-:W-:Y:S02]  /*67e0*/  SHF.L.U32 R2, R66, 0x1f, RZ ;  /* 0x0000001f42027819 */ /* 0x000fe400000006ff */
[----:B------:R-:W-:Y:S02]  /*67f0*/  CS2R R36, SRZ ;  /* 0x0000000000247805 */ /* 0x000fe4000001ff00 */
[----:B------:R-:W-:Y:S02]  /*6800*/  @P1 LOP3.LUT R3, R3, 0x1, RZ, 0xc0, !PT ;  /* 0x0000000103031812 */ /* 0x000fe400078ec0ff */
[----:B------:R-:W-:Y:S02]  /*6810*/  CS2R R42, SRZ ;  /* 0x00000000002a7805 */ /* 0x000fe4000001ff00 */
[----:B------:R-:W-:Y:S02]  /*6820*/  PLOP3.LUT P2, PT, PT, PT, UP1, 0x80, 0x8 ;  /* 0x000000000008781c */ /* 0x000fe40003f4f018 */
[----:B------:R-:W-:Y:S02]  /*6830*/  CS2R R40, SRZ ;  /* 0x0000000000287805 */ /* 0x000fe4000001ff00 */
[----:B------:R-:W-:Y:S02]  /*6840*/  ISETP.NE.U32.OR P6, PT, R3, 0x1, !P1 ;  /* 0x000000010300780c */ /* 0x000fe40004fc5470 */
[----:B------:R-:W-:Y:S02]  /*6850*/  CS2R R46, SRZ ;  /* 0x00000000002e7805 */ /* 0x000fe4000001ff00 */
[----:B------:R-:W-:Y:S02]  /*6860*/  LEA.HI R25, R22, R22, RZ, 0x1 ;  /* 0x0000001616197211 */ /* 0x000fe400078f08ff */
[----:B------:R-:W-:Y:S02]  /*6870*/  CS2R R44, SRZ ;  /* 0x00000000002c7805 */ /* 0x000fe4000001ff00 */
[----:B------:R-:W-:Y:S02]  /*6880*/  LOP3.LUT P4, R63, R57, 0xff, RZ, 0xc0, !PT ;  /* 0x000000ff393f7812 */ /* 0x000fe4000788c0ff */
[----:B------:R-:W-:Y:S02]  /*6890*/  CS2R R50, SRZ ;  /* 0x0000000000327805 */ /* 0x000fe4000001ff00 */
[----:B------:R-:W-:Y:S01]  /*68a0*/  SEL R3, RZ, 0xffffffff, P3 ;  /* 0xffffffffff037807 */ /* 0x000fe20001800000 */
[C---:B------:R-:W-:Y:S01]  /*68b0*/  IMAD.SHL.U32 R0, R25.reuse, 0x80, RZ ;  /* 0x0000008019007824 */ /* 0x040fe200078e00ff */
[----:B------:R-:W-:Y:S02]  /*68c0*/  LOP3.LUT R25, R25, 0xffe, RZ, 0xc0, !PT ;  /* 0x00000ffe19197812 */ /* 0x000fe400078ec0ff */
[----:B------:R-:W-:Y:S02]  /*68d0*/  CS2R R48, SRZ ;  /* 0x0000000000307805 */ /* 0x000fe4000001ff00 */
[----:B------:R-:W-:Y:S01]  /*68e0*/  P2R R74, PR, RZ, 0x40 ;  /* 0x00000040ff4a7803 */ /* 0x000fe20000000000 */
[----:B------:R-:W-:Y:S01]  /*68f0*/  VIADD R79, R76, 0x400 ;  /* 0x000004004c4f7836 */ /* 0x000fe20000000000 */
[----:B------:R-:W-:Y:S01]  /*6900*/  @P2 SEL R3, R4, R3, !P4 ;  /* 0x0000000304032207 */ /* 0x000fe20006000000 */
[----:B------:R-:W-:Y:S01]  /*6910*/  IMAD.IADD R25, R22, 0x1, -R25 ;  /* 0x0000000116197824 */ /* 0x000fe200078e0a19 */
[----:B------:R-:W-:Y:S01]  /*6920*/  @P6 SHF.L.U32 R5, RZ, 0x1f, RZ ;  /* 0x0000001fff056819 */ /* 0x000fe200000006ff */
[----:B------:R-:W-:Y:S01]  /*6930*/  IMAD.IADD R75, R67, 0x1, R76 ;  /* 0x00000001434b7824 */ /* 0x000fe200078e024c */
[----:B------:R-:W-:Y:S02]  /*6940*/  LOP3.LUT R0, R0, 0xffffff00, RZ, 0xc0, !PT ;  /* 0xffffff0000007812 */ /* 0x000fe400078ec0ff */
[----:B------:R-:W1:Y:S01]  /*6950*/  @P6 SYNCS.PHASECHK.TRANS64.TRYWAIT P1, [UR43+0x20], R5 ;  /* 0x00002005ff0065a7 */ /* 0x000e62000802112b */
[----:B------:R-:W-:Y:S02]  /*6960*/  LOP3.LUT R3, R3, 0x1, RZ, 0xc0, !PT ;  /* 0x0000000103037812 */ /* 0x000fe400078ec0ff */
[----:B------:R-:W-:Y:S02]  /*6970*/  IMAD.IADD R0, R23, 0x1, R0 ;  /* 0x0000000117007824 */ /* 0x000fe400078e0200 */
[----:B------:R-:W-:Y:S02]  /*6980*/  ISETP.NE.U32.AND P5, PT, R3, 0x1, PT ;  /* 0x000000010300780c */ /* 0x000fe40003fa5070 */
[----:B------:R-:W-:Y:S02]  /*6990*/  IMAD R25, R25, 0x100000, R0 ;  /* 0x0010000019197824 */ /* 0x000fe400078e0200 */
[----:B------:R-:W-:Y:S01]  /*69a0*/  P2R R81, PR, RZ, 0x20 ;  /* 0x00000020ff517803 */ /* 0x000fe20000000000 */
[----:B------:R3:W4:Y:S01]  /*69b0*/  SYNCS.PHASECHK.TRANS64.TRYWAIT P0, [R77+URZ+0x90], R2 ;  /* 0x000090024d0075a7 */ /* 0x00072200080011ff */
[----:B-1----:R-:W-:Y:S01]  /*69c0*/  @P6 SEL R80, RZ, 0x1, !P1 ;  /* 0x00000001ff506807 */ /* 0x002fe20004800000 */
[----:B---3--:R-:W-:Y:S06]  /*69d0*/  @!P6 BRA `(.L_x_100) ;  /* 0x000000000068e947 */ /* 0x008fec0003800000 */
[----:B------:R-:W-:Y:S01]  /*69e0*/  @P5 IMAD R0, R68, 0x4, R79 ;  /* 0x0000000444005824 */ /* 0x000fe200078e024f */
[----:B------:R-:W-:Y:S01]  /*69f0*/  ISETP.NE.AND P1, PT, R80, RZ, PT ;  /* 0x000000ff5000720c */ /* 0x000fe20003f25270 */
[----:B------:R-:W-:Y:S01]  /*6a00*/  @P5 IMAD R4, R68, 0x4, R76 ;  /* 0x0000000444045824 */ /* 0x000fe200078e024c */
[----:B------:R-:W-:Y:S01]  /*6a10*/  BSSY B0, `(.L_x_101) ;  /* 0x000000e000007945 */ /* 0x000fe20003800000 */
[----:B------:R-:W-:Y:S01]  /*6a20*/  IMAD.MOV.U32 R38, RZ, RZ, RZ ;  /* 0x000000ffff267224 */ /* 0x000fe200078e00ff */
[----:B------:R-:W-:Y:S01]  /*6a30*/  CS2R R42, SRZ ;  /* 0x00000000002a7805 */ /* 0x000fe2000001ff00 */
[----:B------:R-:W-:Y:S01]  /*6a40*/  @P5 IMAD.IADD R5, R67, 0x1, R0 ;  /* 0x0000000143055824 */ /* 0x000fe200078e0200 */
[----:B------:R-:W-:Y:S02]  /*6a50*/  CS2R R40, SRZ ;  /* 0x0000000000287805 */ /* 0x000fe4000001ff00 */
[----:B------:R-:W-:Y:S02]  /*6a60*/  CS2R R36, SRZ ;  /* 0x0000000000247805 */ /* 0x000fe4000001ff00 */
[----:B------:R-:W-:Y:S02]  /*6a70*/  CS2R R50, SRZ ;  /* 0x0000000000327805 */ /* 0x000fe4000001ff00 */
[----:B------:R-:W-:Y:S02]  /*6a80*/  CS2R R48, SRZ ;  /* 0x0000000000307805 */ /* 0x000fe4000001ff00 */
[----:B------:R-:W-:Y:S02]  /*6a90*/  CS2R R46, SRZ ;  /* 0x00000000002e7805 */ /* 0x000fe4000001ff00 */
[----:B------:R-:W-:Y:S01]  /*6aa0*/  CS2R R44, SRZ ;  /* 0x00000000002c7805 */ /* 0x000fe2000001ff00 */
[----:B------:R-:W-:Y:S06]  /*6ab0*/  @P1 BRA `(.L_x_102) ;  /* 0x00000000000c1947 */ /* 0x000fec0003800000 */
[----:B------:R-:W-:Y:S04]  /*6ac0*/  SHF.L.U32 R3, RZ, 0x1f, RZ ;  /* 0x0000001fff037819 */ /* 0x000fe800000006ff */
[----:B------:R-:W1:Y:S02]  /*6ad0*/  SYNCS.PHASECHK.TRANS64.TRYWAIT P1, [UR43+0x20], R3 ;  /* 0x00002003ff0075a7 */ /* 0x000e64000802112b */
[----:B-1----:R-:W-:Y:S05]  /*6ae0*/  @!P1 BRA `(.L_x_103) ;  /* 0x00000058007c9947 */ /* 0x002fea0003800000 */
.L_x_102:
[----:B------:R-:W-:Y:S05]  /*6af0*/  BSYNC B0 ;  /* 0x0000000000007941 */ /* 0x000fea0003800000 */
.L_x_101:
[----:B------:R-:W-:Y:S01]  /*6b00*/  ISETP.NE.AND P1, PT, R81, RZ, PT ;  /* 0x000000ff5100720c */ /* 0x000fe20003f25270 */
[----:B------:R-:W-:Y:S11]  /*6b10*/  HFMA2 R34, -RZ, RZ, 0, 5.9604644775390625e-08 ;  /* 0x00000001ff227431 */ /* 0x000ff600000001ff */
[----:B------:R-:W-:Y:S01]  /*6b20*/  @!UPT UIADD3 URZ, UPT, UPT, URZ, URZ, URZ ;  /* 0x000000fffffff290 */ /* 0x000fe2000fffe0ff */
[----:B------:R-:W-:Y:S05]  /*6b30*/  @P1 WARPSYNC.ALL ;  /* 0x0000000000001948 */ /* 0x000fea0003800000 */
[----:B------:R3:W1:Y:S04]  /*6b40*/  @P1 LDSM.16.M88.4 R40, [R4+0x400] ;  /* 0x000400000428183b */ /* 0x0006680000000200 */
[----:B------:R3:W1:Y:S04]  /*6b50*/  @P1 LDSM.16.M88.4 R36, [R5] ;  /* 0x000000000524183b */ /* 0x0006680000000200 */
[----:B------:R3:W1:Y:S04]  /*6b60*/  @P1 LDSM.16.M88.4 R48, [R35+UR43+0x400] ;  /* 0x0004002b2330183b */ /* 0x0006680008000200 */
[----:B------:R3:W1:Y:S02]  /*6b70*/  @P1 LDSM.16.M88.4 R44, [R75+0x400] ;  /* 0x000400004b2c183b */ /* 0x0006640000000200 */
.L_x_100:
[----:B------:R-:W-:Y:S05]  /*6b80*/  BSYNC B1 ;  /* 0x0000000000017941 */ /* 0x000fea0003800000 */
.L_x_99:
[----:B-1----:R-:W-:Y:S04]  /*6b90*/  SHF.R.U32.HI R3, RZ, 0x15, R25 ;  /* 0x00000015ff037819 */ /* 0x002fe80000011619 */
[----:B------:R-:W-:Y:S01]  /*6ba0*/  LOP3.LUT P1, RZ, R3, 0x3, R58, 0x48, !PT ;  /* 0x0000000303ff7812 */ /* 0x000fe2000782483a */
[----:B------:R-:W-:Y:S01]  /*6bb0*/  @!UPT UIADD3 URZ, UPT, UPT, URZ, URZ, URZ ;  /* 0x000000fffffff290 */ /* 0x000fe2000fffe0ff */
[----:B----4-:R-:W-:Y:S11]  /*6bc0*/  @P0 BRA `(.L_x_104) ;  /* 0x0000000000080947 */ /* 0x010ff60003800000 */
[----:B------:R-:W1:Y:S02]  /*6bd0*/  SYNCS.PHASECHK.TRANS64.TRYWAIT P0, [R77+URZ+0x90], R2 ;  /* 0x000090024d0075a7 */ /* 0x000e6400080011ff */
[----:B-1----:R-:W-:Y:S05]  /*6be0*/  @!P0 BRA `(.L_x_105) ;  /* 0x0000005800548947 */ /* 0x002fea0003800000 */
.L_x_104:
[----:B------:R-:W-:Y:S05]  /*6bf0*/  @!P1 BRA `(.L_x_106) ;  /* 0x0000000000409947 */ /* 0x000fea0003800000 */
[----:B------:R-:W3:Y:S01]  /*6c00*/  LDCU.64 UR8, c[0x4][0x70] ;  /* 0x01000e00ff0877ac */ /* 0x000ee20008000a00 */
[----:B------:R-:W-:Y:S01]  /*6c10*/  MOV R3, 0x0 ;  /* 0x0000000000037802 */ /* 0x000fe20000000f00 */
[----:B------:R-:W-:Y:S02]  /*6c20*/  HFMA2 R12, -RZ, RZ, 0, 5.9604644775390625e-08 ;  /* 0x00000001ff0c7431 */ /* 0x000fe400000001ff */
[----:B------:R-:W-:Y:S02]  /*6c30*/  IMAD.MOV.U32 R8, RZ, RZ, 0x192 ;  /* 0x00000192ff087424 */ /* 0x000fe400078e00ff */
[----:B------:R-:W-:Y:S01]  /*6c40*/  IMAD.MOV.U32 R13, RZ, RZ, RZ ;  /* 0x000000ffff0d7224 */ /* 0x000fe200078e00ff */
[----:B------:R-:W4:Y:S01]  /*6c50*/  LDCU.64 UR6, c[0x4][0x78] ;  /* 0x01000f00ff0677ac */ /* 0x000f220008000a00 */
[----:B-1----:R-:W1:Y:S01]  /*6c60*/  LDC.64 R2, c[0x4][R3] ;  /* 0x0100000003027b82 */ /* 0x002e620000000a00 */
[----:B------:R-:W5:Y:S01]  /*6c70*/  LDCU.64 UR4, c[0x4][0x10] ;  /* 0x01000200ff0477ac */ /* 0x000f620008000a00 */
[----:B---3--:R-:W-:Y:S01]  /*6c80*/  MOV R5, UR9 ;  /* 0x0000000900057c02 */ /* 0x008fe20008000f00 */
[----:B------:R-:W-:Y:S01]  /*6c90*/  IMAD.U32 R4, RZ, RZ, UR8 ;  /* 0x00000008ff047e24 */ /* 0x000fe2000f8e00ff */
[----:B----4-:R-:W-:Y:S01]  /*6ca0*/  MOV R7, UR7 ;  /* 0x0000000700077c02 */ /* 0x010fe20008000f00 */
[----:B------:R-:W-:Y:S01]  /*6cb0*/  IMAD.U32 R6, RZ, RZ, UR6 ;  /* 0x00000006ff067e24 */ /* 0x000fe2000f8e00ff */
[----:B-----5:R-:W-:Y:S01]  /*6cc0*/  MOV R11, UR5 ;  /* 0x00000005000b7c02 */ /* 0x020fe20008000f00 */
[----:B------:R-:W-:Y:S02]  /*6cd0*/  IMAD.U32 R10, RZ, RZ, UR4 ;  /* 0x00000004ff0a7e24 */ /* 0x000fe4000f8e00ff */
[----:B------:R-:W-:Y:S07]  /*6ce0*/  LEPC R20, `(.L_x_106) ;  /* 0x000000001014794e */ /* 0x000fee0000000000 */
[----:B-12---:R-:W-:Y:S05]  /*6cf0*/  CALL.ABS.NOINC R2 ;  /* 0x0000000002007343 */ /* 0x006fea0003c00000 */
.L_x_106:
[----:B------:R-:W-:Y:S01]  /*6d00*/  LOP3.LUT R20, R48, 0xffffe000, RZ, 0xc0, !PT ;  /* 0xffffe00030147812 */ /* 0x000fe200078ec0ff */
[----:B------:R-:W-:Y:S05]  /*6d10*/  WARPSYNC.ALL ;  /* 0x0000000000007948 */ /* 0x000fea0003800000 */
[----:B------:R-:W-:Y:S01]  /*6d20*/  R2UR UR4, R25 ;  /* 0x00000000190472ca */ /* 0x000fe200000e0000 */
[----:B------:R-:W-:Y:S01]  /*6d30*/  IMAD.SHL.U32 R82, R68, 0x4, RZ ;  /* 0x0000000444527824 */ /* 0x000fe200078e00ff */
[----:B------:R-:W-:Y:S01]  /*6d40*/  LOP3.LUT R21, R49, 0xffffe000, RZ, 0xc0, !PT ;  /* 0xffffe00031157812 */ /* 0x000fe200078ec0ff */
[----:B------:R-:W-:Y:S01]  /*6d50*/  BSSY.RECONVERGENT B0, `(.L_x_107) ;  /* 0x0000059000007945 */ /* 0x000fe20003800200 */
[----:B------:R-:W-:Y:S02]  /*6d60*/  LOP3.LUT R26, R51, 0xffffe000, RZ, 0xc0, !PT ;  /* 0xffffe000331a7812 */ /* 0x000fe400078ec0ff */
[----:B------:R-:W-:Y:S02]  /*6d70*/  LOP3.LUT R32, R45, 0xffffe000, RZ, 0xc0, !PT ;  /* 0xffffe0002d207812 */ /* 0x000fe400078ec0ff */
[----:B------:R-:W-:Y:S02]  /*6d80*/  LOP3.LUT R33, R46, 0xffffe000, RZ, 0xc0, !PT ;  /* 0xffffe0002e217812 */ /* 0x000fe400078ec0ff */
[----:B------:R-:W-:Y:S02]  /*6d90*/  IADD3 R78, PT, PT, R79, R82, RZ ;  /* 0x000000524f4e7210 */ /* 0x000fe40007ffe0ff */
[----:B------:R-:W-:Y:S01]  /*6da0*/  ISETP.NE.AND P0, PT, R69, RZ, PT ;  /* 0x000000ff4500720c */ /* 0x000fe20003f05270 */
[----:B---3--:R-:W2:Y:S02]  /*6db0*/  LDTM.16dp128bit.x8 R4, tmem[UR4] ;  /* 0x00000004000479ee */ /* 0x008ea40008180000 */
[----:B------:R-:W-:Y:S02]  /*6dc0*/  IMAD.IADD R79, R67, 0x1, R78 ;  /* 0x00000001434f7824 */ /* 0x000fe400078e024e */
[C---:B--2---:R-:W-:Y:S01]  /*6dd0*/  FMUL R0, R24.reuse, R4 ;  /* 0x0000000418007220 */ /* 0x044fe20000400000 */
[C---:B-1----:R-:W-:Y:S01]  /*6de0*/  FMUL R2, R24.reuse, R5 ;  /* 0x0000000518027220 */ /* 0x042fe20000400000 */
[C---:B------:R-:W-:Y:S01]  /*6df0*/  FMUL R3, R24.reuse, R6 ;  /* 0x0000000618037220 */ /* 0x040fe20000400000 */
[----:B------:R-:W-:Y:S01]  /*6e00*/  FMUL R7, R24, R7 ;  /* 0x0000000718077220 */ /* 0x000fe20000400000 */
[C---:B------:R-:W-:Y:S01]  /*6e10*/  FFMA R28, R27.reuse, R20, R0 ;  /* 0x000000141b1c7223 */ /* 0x040fe20000000000 */
[----:B------:R-:W-:Y:S01]  /*6e20*/  LOP3.LUT R20, R50, 0xffffe000, RZ, 0xc0, !PT ;  /* 0xffffe00032147812 */ /* 0x000fe200078ec0ff */
[C---:B------:R-:W-:Y:S01]  /*6e30*/  FFMA R29, R27.reuse, R21, R2 ;  /* 0x000000151b1d7223 */ /* 0x040fe20000000002 */
[----:B------:R-:W-:Y:S01]  /*6e40*/  LOP3.LUT R21, R44, 0xffffe000, RZ, 0xc0, !PT ;  /* 0xffffe0002c157812 */ /* 0x000fe200078ec0ff */
[C---:B------:R-:W-:Y:S01]  /*6e50*/  FMUL R4, R24.reuse, R8 ;  /* 0x0000000818047220 */ /* 0x040fe20000400000 */
[----:B------:R-:W-:Y:S01]  /*6e60*/  F2FP.TF32.F32.PACK_B R28, R28 ;  /* 0x0000001cff1c723e */ /* 0x000fe200024050ff */
[----:B------:R-:W-:Y:S01]  /*6e70*/  FFMA R30, R27, R20, R3 ;  /* 0x000000141b1e7223 */ /* 0x000fe20000000003 */
[----:B------:R-:W-:Y:S01]  /*6e80*/  LOP3.LUT R20, R47, 0xffffe000, RZ, 0xc0, !PT ;  /* 0xffffe0002f147812 */ /* 0x000fe200078ec0ff */
[C---:B------:R-:W-:Y:S01]  /*6e90*/  FMUL R5, R24.reuse, R9 ;  /* 0x0000000918057220 */ /* 0x040fe20000400000 */
[----:B------:R-:W-:Y:S01]  /*6ea0*/  F2FP.TF32.F32.PACK_B R29, R29 ;  /* 0x0000001dff1d723e */ /* 0x000fe200024050ff */
[C---:B------:R-:W-:Y:S01]  /*6eb0*/  FMUL R6, R24.reuse, R10 ;  /* 0x0000000a18067220 */ /* 0x040fe20000400000 */
[----:B------:R-:W-:Y:S01]  /*6ec0*/  F2FP.TF32.F32.PACK_B R30, R30 ;  /* 0x0000001eff1e723e */ /* 0x000fe200024050ff */
[----:B------:R-:W-:Y:S01]  /*6ed0*/  FFMA R31, R27, R26, R7 ;  /* 0x0000001a1b1f7223 */ /* 0x000fe20000000007 */
[----:B------:R-:W-:Y:S01]  /*6ee0*/  LOP3.LUT R26, R41, 0xffffe000, RZ, 0xc0, !PT ;  /* 0xffffe000291a7812 */ /* 0x000fe200078ec0ff */
[----:B------:R-:W-:Y:S01]  /*6ef0*/  FMUL R11, R24, R11 ;  /* 0x0000000b180b7220 */ /* 0x000fe20000400000 */
[C---:B------:R-:W-:Y:S01]  /*6f00*/  FFMA R4, R27.reuse, R21, R4 ;  /* 0x000000151b047223 */ /* 0x040fe20000000004 */
[----:B------:R-:W-:Y:S01]  /*6f10*/  LOP3.LUT R21, R40, 0xffffe000, RZ, 0xc0, !PT ;  /* 0xffffe00028157812 */ /* 0x000fe200078ec0ff */
[C---:B------:R-:W-:Y:S01]  /*6f20*/  FFMA R5, R27.reuse, R32, R5 ;  /* 0x000000201b057223 */ /* 0x040fe20000000005 */
[----:B------:R-:W-:Y:S01]  /*6f30*/  F2FP.TF32.F32.PACK_B R31, R31 ;  /* 0x0000001fff1f723e */ /* 0x000fe200024050ff */
        /* <DEDUP_REMOVED lines=8> */
[----:B------:R1:W-:Y:S01]  /*6fc0*/  STSM.16.M88.4 [R76+0x400], R28 ;  /* 0x0004001c4c007844 */ /* 0x0003e20000000200 */
[----:B------:R-:W-:Y:S01]  /*6fd0*/  F2FP.TF32.F32.PACK_B R6, R6 ;  /* 0x00000006ff06723e */ /* 0x000fe200024050ff */
[C---:B------:R-:W-:Y:S01]  /*6fe0*/  FMUL R10, R24.reuse, R14 ;  /* 0x0000000e180a7220 */ /* 0x040fe20000400000 */
[----:B------:R-:W-:Y:S01]  /*6ff0*/  F2FP.TF32.F32.PACK_B R7, R7 ;  /* 0x00000007ff07723e */ /* 0x000fe200024050ff */
[----:B------:R-:W-:Y:S01]  /*7000*/  FMUL R15, R24, R15 ;  /* 0x0000000f180f7220 */ /* 0x000fe20000400000 */
[C---:B------:R-:W-:Y:S01]  /*7010*/  FFMA R8, R27.reuse, R21, R8 ;  /* 0x000000151b087223 */ /* 0x040fe20000000008 */
[C---:B------:R-:W-:Y:S01]  /*7020*/  FFMA R9, R27.reuse, R26, R9 ;  /* 0x0000001a1b097223 */ /* 0x040fe20000000009 */
[C---:B------:R-:W-:Y:S01]  /*7030*/  FFMA R10, R27.reuse, R33, R10 ;  /* 0x000000211b0a7223 */ /* 0x040fe2000000000a */
[----:B------:R1:W-:Y:S01]  /*7040*/  STSM.16.M88.4 [R75+0x400], R4 ;  /* 0x000400044b007844 */ /* 0x0003e20000000200 */
[----:B------:R-:W-:Y:S01]  /*7050*/  LOP3.LUT R21, R36, 0xffffe000, RZ, 0xc0, !PT ;  /* 0xffffe00024157812 */ /* 0x000fe200078ec0ff */
[----:B------:R-:W-:Y:S01]  /*7060*/  FFMA R11, R27, R20, R15 ;  /* 0x000000141b0b7223 */ /* 0x000fe2000000000f */
[----:B------:R-:W-:Y:S01]  /*7070*/  LOP3.LUT R20, R37, 0xffffe000, RZ, 0xc0, !PT ;  /* 0xffffe00025147812 */ /* 0x000fe200078ec0ff */
[C---:B------:R-:W-:Y:S01]  /*7080*/  FMUL R12, R24.reuse, R16 ;  /* 0x00000010180c7220 */ /* 0x040fe20000400000 */
[----:B------:R-:W-:Y:S01]  /*7090*/  FMUL R13, R24, R17 ;  /* 0x00000011180d7220 */ /* 0x000fe20000400000 */
[----:B------:R-:W-:Y:S01]  /*70a0*/  LOP3.LUT R33, R38, 0xffffe000, RZ, 0xc0, !PT ;  /* 0xffffe00026217812 */ /* 0x000fe200078ec0ff */
[C---:B------:R-:W-:Y:S01]  /*70b0*/  FMUL R14, R24.reuse, R18 ;  /* 0x00000012180e7220 */ /* 0x040fe20000400000 */
[----:B------:R-:W-:Y:S01]  /*70c0*/  LOP3.LUT R26, R39, 0xffffe000, RZ, 0xc0, !PT ;  /* 0xffffe000271a7812 */ /* 0x000fe200078ec0ff */
[----:B------:R-:W-:Y:S01]  /*70d0*/  FMUL R19, R24, R19 ;  /* 0x0000001318137220 */ /* 0x000fe20000400000 */
[C---:B------:R-:W-:Y:S01]  /*70e0*/  FFMA R12, R27.reuse, R21, R12 ;  /* 0x000000151b0c7223 */ /* 0x040fe2000000000c */
[C---:B------:R-:W-:Y:S01]  /*70f0*/  FFMA R13, R27.reuse, R20, R13 ;  /* 0x000000141b0d7223 */ /* 0x040fe2000000000d */
[C---:B------:R-:W-:Y:S01]  /*7100*/  FFMA R14, R27.reuse, R33, R14 ;  /* 0x000000211b0e7223 */ /* 0x040fe2000000000e */
[----:B------:R-:W-:Y:S01]  /*7110*/  FFMA R15, R27, R26, R19 ;  /* 0x0000001a1b0f7223 */ /* 0x000fe20000000013 */
[----:B------:R-:W-:Y:S02]  /*7120*/  F2FP.TF32.F32.PACK_B R8, R8 ;  /* 0x00000008ff08723e */ /* 0x000fe400024050ff */
[----:B------:R-:W-:Y:S02]  /*7130*/  F2FP.TF32.F32.PACK_B R9, R9 ;  /* 0x00000009ff09723e */ /* 0x000fe400024050ff */
[----:B------:R-:W-:Y:S02]  /*7140*/  F2FP.TF32.F32.PACK_B R10, R10 ;  /* 0x0000000aff0a723e */ /* 0x000fe400024050ff */
[----:B------:R-:W-:Y:S02]  /*7150*/  F2FP.TF32.F32.PACK_B R11, R11 ;  /* 0x0000000bff0b723e */ /* 0x000fe400024050ff */
[----:B------:R-:W-:Y:S02]  /*7160*/  F2FP.TF32.F32.PACK_B R12, R12 ;  /* 0x0000000cff0c723e */ /* 0x000fe400024050ff */
[----:B------:R-:W-:Y:S01]  /*7170*/  F2FP.TF32.F32.PACK_B R13, R13 ;  /* 0x0000000dff0d723e */ /* 0x000fe200024050ff */
[----:B------:R1:W-:Y:S01]  /*7180*/  STSM.16.M88.4 [R78], R8 ;  /* 0x000000084e007844 */ /* 0x0003e20000000200 */
[----:B------:R-:W-:Y:S02]  /*7190*/  F2FP.TF32.F32.PACK_B R14, R14 ;  /* 0x0000000eff0e723e */ /* 0x000fe400024050ff */
[----:B------:R-:W-:Y:S05]  /*71a0*/  F2FP.TF32.F32.PACK_B R15, R15 ;  /* 0x0000000fff0f723e */ /* 0x000fea00024050ff */
[----:B------:R1:W-:Y:S01]  /*71b0*/  STSM.16.M88.4 [R79], R12 ;  /* 0x0000000c4f007844 */ /* 0x0003e20000000200 */
[----:B------:R-:W-:Y:S01]  /*71c0*/  @!PT LDS RZ, [RZ] ;  /* 0x00000000fffff984 */ /* 0x000fe20000000800 */
[----:B------:R-:W-:Y:S01]  /*71d0*/  @!PT LDS RZ, [RZ] ;  /* 0x00000000fffff984 */ /* 0x000fe20000000800 */
[----:B------:R-:W-:Y:S01]  /*71e0*/  @!PT LDS RZ, [RZ] ;  /* 0x00000000fffff984 */ /* 0x000fe20000000800 */
[----:B------:R-:W-:Y:S01]  /*71f0*/  @!PT LDS RZ, [RZ] ;  /* 0x00000000fffff984 */ /* 0x000fe20000000800 */
[----:B------:R2:W-:Y:S07]  /*7200*/  MEMBAR.ALL.CTA ;  /* 0x0000000000007992 */ /* 0x0005ee0000008000 */
[----:B--2---:R-:W2:Y:S02]  /*7210*/  FENCE.VIEW.ASYNC.S ;  /* 0x00000000000073c6 */ /* 0x004ea40000000000 */
[----:B--2---:R-:W-:Y:S06]  /*7220*/  BAR.SYNC.DEFER_BLOCKING 0x1, 0x80 ;  /* 0x0042000000007b1d */ /* 0x004fec0000010000 */
[----:B------:R-:W-:Y:S05]  /*7230*/  @P0 BRA `(.L_x_108) ;  /* 0x0000000000280947 */ /* 0x000fea0003800000 */
[----:B------:R-:W-:Y:S01]  /*7240*/  UIADD3 UR4, UPT, UPT, UR43, 0x400, URZ ;  /* 0x000004002b047890 */ /* 0x000fe2000fffe0ff */
[----:B------:R-:W-:Y:S05]  /*7250*/  UMOV UR51, UR36 ;  /* 0x0000002400337c82 */ /* 0x000fea0008000000 */
[----:B------:R-:W-:Y:S01]  /*7260*/  MOV R62, UR4 ;  /* 0x00000004003e7c02 */ /* 0x000fe20008000f00 */
[----:B------:R-:W-:Y:S03]  /*7270*/  UIADD3 UR4, UP0, UPT, UR54, 0x680, URZ ;  /* 0x0000068036047890 */ /* 0x000fe6000ff1e0ff */
[----:B------:R-:W-:Y:S01]  /*7280*/  R2UR UR48, R62 ;  /* 0x000000003e3072ca */ /* 0x000fe200000e0000 */
[----:B------:R-:W-:Y:S11]  /*7290*/  UIADD3.X UR5, UPT, UPT, URZ, UR55, URZ, UP0, !UPT ;  /* 0x00000037ff057290 */ /* 0x000ff600087fe4ff */
[----:B------:R-:W-:Y:S01]  /*72a0*/  @!UPT UIADD3 URZ, UPT, UPT, URZ, URZ, URZ ;  /* 0x000000fffffff290 */ /* 0x000fe2000fffe0ff */
[----:B------:R2:W-:Y:S01]  /*72b0*/  UTMASTG.3D [UR48], [UR4] ;  /* 0x00000030040073b5 */ /* 0x0005e20008010000 */
[----:B------:R0:W-:Y:S01]  /*72c0*/  UTMACMDFLUSH ;  /* 0x00000000000079b7 */ /* 0x0001e20000000000 */
[----:B--2---:R-:W-:Y:S04]  /*72d0*/  DEPBAR.LE SB0, 0x1 ;  /* 0x000080400000791a */ /* 0x004fe80000000000 */
.L_x_108:
[----:B------:R-:W-:Y:S05]  /*72e0*/  BSYNC.RECONVERGENT B0 ;  /* 0x0000000000007941 */ /* 0x000fea0003800200 */
.L_x_107:
[----:B------:R-:W-:Y:S01]  /*72f0*/  BAR.SYNC.DEFER_BLOCKING 0x1, 0x80 ;  /* 0x0042000000007b1d */ /* 0x000fe20000010000 */
[----:B------:R-:W-:Y:S01]  /*7300*/  ISETP.NE.AND P1, PT, R74, RZ, PT ;  /* 0x000000ff4a00720c */ /* 0x000fe20003f25270 */
[----:B------:R-:W-:Y:S01]  /*7310*/  UISETP.NE.AND UP0, UPT, UR53, URZ, UPT ;  /* 0x000000ff3500728c */ /* 0x000fe2000bf05270 */
[----:B------:R-:W-:Y:S11]  /*7320*/  LEA R3, R34, UR43, 0x3 ;  /* 0x0000002b22037c11 */ /* 0x000ff6000f8e18ff */
[----:B------:R-:W-:Y:S01]  /*7330*/  @P1 SHF.L.U32 R2, RZ, 0x1f, RZ ;  /* 0x0000001fff021819 */ /* 0x000fe200000006ff */
[----:B------:R-:W-:Y:S06]  /*7340*/  BRA.U !UP0, `(.L_x_109) ;  /* 0x0000000108247547 */ /* 0x000fec000b800000 */
[----:B-1----:R-:W-:Y:S01]  /*7350*/  IMAD.U32 R5, RZ, RZ, UR47 ;  /* 0x0000002fff057e24 */ /* 0x002fe2000f8e00ff */
[----:B------:R-:W-:Y:S01]  /*7360*/  MOV R0, UR52 ;  /* 0x0000003400007c02 */ /* 0x000fe20008000f00 */
[----:B------:R-:W-:Y:S03]  /*7370*/  UIADD3 UR4, UPT, UPT, UR47, 0x1, URZ ;  /* 0x000000012f047890 */ /* 0x000fe6000fffe0ff */
[----:B------:R-:W-:Y:S01]  /*7380*/  @P1 LEA R5, R5, UR43, 0x3 ;  /* 0x0000002b05051c11 */ /* 0x000fe2000f8e18ff */
[----:B------:R-:W-:Y:S04]  /*7390*/  UISETP.NE.AND UP0, UPT, UR4, 0x4, UPT ;  /* 0x000000040400788c */ /* 0x000fe8000bf05270 */
[----:B------:R-:W-:Y:S01]  /*73a0*/  @P1 VIADD R5, R5, 0x40 ;  /* 0x0000004005051836 */ /* 0x000fe20000000000 */
[----:B------:R-:W-:Y:S04]  /*73b0*/  USEL UR47, UR4, URZ, UP0 ;  /* 0x000000ff042f7287 */ /* 0x000fe80008000000 */
[----:B------:R-:W-:Y:S04]  /*73c0*/  @P1 PRMT R0, R0, 0x654, R5 ;  /* 0x0000065400001816 */ /* 0x000fe80000000005 */
[----:B------:R2:W-:Y:S04]  /*73d0*/  @P1 SYNCS.ARRIVE.TRANS64.RED.A1T0 RZ, [R0+URZ], RZ ;  /* 0x000000ff00ff19a7 */ /* 0x0005e800081004ff */
.L_x_109:
[----:B------:R-:W3:Y:S01]  /*73e0*/  @P1 SYNCS.PHASECHK.TRANS64.TRYWAIT P0, [R3+URZ+0x20], R2 ;  /* 0x00002002030015a7 */ /* 0x000ee200080011ff */
[----:B------:R-:W-:Y:S01]  /*73f0*/  BSSY B1, `(.L_x_110) ;  /* 0x0000017000017945 */ /* 0x000fe20003800000 */
[----:B---3--:R-:W-:Y:S03]  /*7400*/  @P1 SEL R80, RZ, 0x1, !P0 ;  /* 0x00000001ff501807 */ /* 0x008fe60004000000 */
[----:B------:R-:W-:Y:S05]  /*7410*/  @!P1 BRA `(.L_x_111) ;  /* 0x0000000000509947 */ /* 0x000fea0003800000 */
[----:B------:R-:W-:Y:S01]  /*7420*/  ISETP.NE.AND P1, PT, R81, RZ, PT ;  /* 0x000000ff5100720c */ /* 0x000fe20003f25270 */
[----:B------:R-:W-:Y:S01]  /*7430*/  BSSY B0, `(.L_x_112) ;  /* 0x000000a000007945 */ /* 0x000fe20003800000 */
[----:B------:R-:W-:Y:S11]  /*7440*/  ISETP.NE.AND P0, PT, R80, RZ, PT ;  /* 0x000000ff5000720c */ /* 0x000ff60003f05270 */
[----:B-1----:R-:W-:Y:S04]  /*7450*/  @P1 IMAD R5, R34, 0x2000, R35 ;  /* 0x0000200022051824 */ /* 0x002fe800078e0223 */
[----:B------:R-:W-:Y:S05]  /*7460*/  @P1 VIADD R4, R5, UR43 ;  /* 0x0000002b05041c36 */ /* 0x000fea0008000000 */
[----:B------:R-:W-:Y:S01]  /*7470*/  @P1 IADD3 R2, PT, PT, R82, R4, RZ ;  /* 0x0000000452021210 */ /* 0x000fe20007ffe0ff */
[----:B------:R-:W-:Y:S01]  /*7480*/  @P1 IMAD.IADD R4, R67, 0x1, R4 ;  /* 0x0000000143041824 */ /* 0x000fe200078e0204 */
[----:B------:R-:W-:Y:S06]  /*7490*/  @P0 BRA `(.L_x_113) ;  /* 0x00000000000c0947 */ /* 0x000fec0003800000 */
[----:B--2---:R-:W-:Y:S04]  /*74a0*/  SHF.L.U32 R0, RZ, 0x1f, RZ ;  /* 0x0000001fff007819 */ /* 0x004fe800000006ff */
[----:B------:R-:W1:Y:S02]  /*74b0*/  SYNCS.PHASECHK.TRANS64.TRYWAIT P0, [R3+URZ+0x20], R0 ;  /* 0x00002000030075a7 */ /* 0x000e6400080011ff */
[----:B-1----:R-:W-:Y:S05]  /*74c0*/  @!P0 BRA `(.L_x_114) ;  /* 0x0000005000308947 */ /* 0x002fea0003800000 */
.L_x_113:
[----:B------:R-:W-:Y:S05]  /*74d0*/  BSYNC B0 ;  /* 0x0000000000007941 */ /* 0x000fea0003800000 */
.L_x_112:
[----:B------:R-:W-:Y:S02]  /*74e0*/  ISETP.NE.AND P0, PT, R81, RZ, PT ;  /* 0x000000ff5100720c */ /* 0x000fe40003f05270 */
[----:B------:R-:W-:Y:S11]  /*74f0*/  IADD3 R34, PT, PT, R34, 0x1, RZ ;  /* 0x0000000122227810 */ /* 0x000ff60007ffe0ff */
[----:B-12---:R-:W-:Y:S01]  /*7500*/  @P0 IMAD.IADD R0, R67, 0x1, R2 ;  /* 0x0000000143000824 */ /* 0x006fe200078e0202 */
[----:B------:R-:W-:Y:S05]  /*7510*/  @P0 WARPSYNC.ALL ;  /* 0x0000000000000948 */ /* 0x000fea0003800000 */
[----:B------:R3:W4:Y:S04]  /*7520*/  @P0 LDSM.16.M88.4 R48, [R5+UR43+0x400] ;  /* 0x0004002b0530083b */ /* 0x0007280008000200 */
[----:B------:R3:W1:Y:S04]  /*7530*/  @P0 LDSM.16.M88.4 R44, [R4+0x400] ;  /* 0x00040000042c083b */ /* 0x0006680000000200 */
[----:B------:R3:W2:Y:S04]  /*7540*/  @P0 LDSM.16.M88.4 R40, [R2+0x400] ;  /* 0x000400000228083b */ /* 0x0006a80000000200 */
[----:B------:R3:W1:Y:S02]  /*7550*/  @P0 LDSM.16.M88.4 R36, [R0+0x400] ;  /* 0x000400000024083b */ /* 0x0006640000000200 */
.L_x_111:
[----:B------:R-:W-:Y:S05]  /*7560*/  BSYNC B1 ;  /* 0x0000000000017941 */ /* 0x000fea0003800000 */
.L_x_110:
[----:B------:R-:W-:Y:S05]  /*7570*/  VIADD R3, R25, 0x20 ;  /* 0x0000002019037836 */ /* 0x000fea0000000000 */
[----:B------:R-:W-:Y:S04]  /*7580*/  SHF.R.U32.HI R3, RZ, 0x15, R3 ;  /* 0x00000015ff037819 */ /* 0x000fe80000011603 */
[----:B------:R-:W-:Y:S11]  /*7590*/  LOP3.LUT P0, RZ, R3, 0x3, R58, 0x48, !PT ;  /* 0x0000000303ff7812 */ /* 0x000ff6000780483a */
[----:B------:R-:W-:Y:S02]  /*75a0*/  @!UPT UIADD3 URZ, UPT, UPT, URZ, URZ, URZ ;  /* 0x000000fffffff290 */ /* 0x000fe4000fffe0ff */
[----:B------:R-:W-:Y:S05]  /*75b0*/  @!P0 BRA `(.L_x_115) ;  /* 0x0000000000408947 */ /* 0x000fea0003800000 */
[----:B------:R-:W5:Y:S01]  /*75c0*/  LDCU.64 UR8, c[0x4][0x70] ;  /* 0x01000e00ff0877ac */ /* 0x000f620008000a00 */
[----:B------:R-:W-:Y:S01]  /*75d0*/  MOV R3, 0x0 ;  /* 0x0000000000037802 */ /* 0x000fe20000000f00 */
[----:B-1----:R-:W-:Y:S02]  /*75e0*/  HFMA2 R12, -RZ, RZ, 0, 5.9604644775390625e-08 ;  /* 0x00000001ff0c7431 */ /* 0x002fe400000001ff */
[----:B------:R-:W-:Y:S02]  /*75f0*/  IMAD.MOV.U32 R8, RZ, RZ, 0x192 ;  /* 0x00000192ff087424 */ /* 0x000fe400078e00ff */
[----:B------:R-:W-:Y:S01]  /*7600*/  IMAD.MOV.U32 R13, RZ, RZ, RZ ;  /* 0x000000ffff0d7224 */ /* 0x000fe200078e00ff */
[----:B------:R-:W1:Y:S01]  /*7610*/  LDCU.64 UR6, c[0x4][0x78] ;  /* 0x01000f00ff0677ac */ /* 0x000e620008000a00 */
[----:B---3--:R-:W3:Y:S01]  /*7620*/  LDC.64 R2, c[0x4][R3] ;  /* 0x0100000003027b82 */ /* 0x008ee20000000a00 */
[----:B------:R-:W4:Y:S01]  /*7630*/  LDCU.64 UR4, c[0x4][0x10] ;  /* 0x01000200ff0477ac */ /* 0x000f220008000a00 */
[----:B-----5:R-:W-:Y:S01]  /*7640*/  MOV R5, UR9 ;  /* 0x0000000900057c02 */ /* 0x020fe20008000f00 */
[----:B------:R-:W-:Y:S01]  /*7650*/  IMAD.U32 R4, RZ, RZ, UR8 ;  /* 0x00000008ff047e24 */ /* 0x000fe2000f8e00ff */
[----:B-1----:R-:W-:Y:S01]  /*7660*/  MOV R7, UR7 ;  /* 0x0000000700077c02 */ /* 0x002fe20008000f00 */
[----:B------:R-:W-:Y:S01]  /*7670*/  IMAD.U32 R6, RZ, RZ, UR6 ;  /* 0x00000006ff067e24 */ /* 0x000fe2000f8e00ff */
[----:B----4-:R-:W-:Y:S01]  /*7680*/  MOV R11, UR5 ;  /* 0x00000005000b7c02 */ /* 0x010fe20008000f00 */
[----:B------:R-:W-:Y:S02]  /*7690*/  IMAD.U32 R10, RZ, RZ, UR4 ;  /* 0x00000004ff0a7e24 */ /* 0x000fe4000f8e00ff */
[----:B------:R-:W-:Y:S07]  /*76a0*/  LEPC R20, `(.L_x_115) ;  /* 0x000000001014794e */ /* 0x000fee0000000000 */
[----:B--23--:R-:W-:Y:S05]  /*76b0*/  CALL.ABS.NOINC R2 ;  /* 0x0000000002007343 */ /* 0x00cfea0003c00000 */
.L_x_115:
[----:B----4-:R-:W-:Y:S01]  /*76c0*/  LOP3.LUT R20, R48, 0xffffe000, RZ, 0xc0, !PT ;  /* 0xffffe00030147812 */ /* 0x010fe200078ec0ff */
[----:B------:R-:W-:Y:S05]  /*76d0*/  WARPSYNC.ALL ;  /* 0x0000000000007948 */ /* 0x000fea0003800000 */
[----:B------:R-:W-:Y:S01]  /*76e0*/  R2UR UR4, R25 ;  /* 0x00000000190472ca */ /* 0x000fe200000e0000 */
[----:B------:R-:W-:Y:S01]  /*76f0*/  IMAD.U32 R84, RZ, RZ, UR47 ;  /* 0x0000002fff547e24 */ /* 0x000fe2000f8e00ff */
[----:B------:R-:W-:Y:S01]  /*7700*/  LOP3.LUT R21, R49, 0xffffe000, RZ, 0xc0, !PT ;  /* 0xffffe00031157812 */ /* 0x000fe200078ec0ff */
[----:B------:R-:W-:Y:S01]  /*7710*/  IMAD.U32 R83, RZ, RZ, UR52 ;  /* 0x00000034ff537e24 */ /* 0x000fe2000f8e00ff */
[----:B------:R-:W-:Y:S01]  /*7720*/  LOP3.LUT R26, R51, 0xffffe000, RZ, 0xc0, !PT ;  /* 0xffffe000331a7812 */ /* 0x000fe200078ec0ff */
[----:B------:R-:W-:Y:S01]  /*7730*/  BSSY.RECONVERGENT B0, `(.L_x_116) ;  /* 0x000005b000007945 */ /* 0x000fe20003800200 */
[----:B-1----:R-:W-:Y:S02]  /*7740*/  LOP3.LUT R33, R44, 0xffffe000, RZ, 0xc0, !PT ;  /* 0xffffe0002c217812 */ /* 0x002fe400078ec0ff */
[----:B------:R-:W-:Y:S02]  /*7750*/  LOP3.LUT R32, R45, 0xffffe000, RZ, 0xc0, !PT ;  /* 0xffffe0002d207812 */ /* 0x000fe400078ec0ff */
[----:B------:R-:W-:Y:S02]  /*7760*/  ISETP.NE.AND P6, PT, R74, RZ, PT ;  /* 0x000000ff4a00720c */ /* 0x000fe40003fc5270 */
[----:B------:R-:W-:Y:S01]  /*7770*/  ISETP.NE.AND P0, PT, R69, RZ, PT ;  /* 0x000000ff4500720c */ /* 0x000fe20003f05270 */
[----:B---3--:R-:W2:Y:S10]  /*7780*/  LDTM.16dp128bit.x8 R4, tmem[UR4+0x20] ;  /* 0x00002004000479ee */ /* 0x008eb40008180000 */
[----:B------:R-:W-:Y:S02]  /*7790*/  @P6 LEA R84, R84, UR43, 0x3 ;  /* 0x0000002b54546c11 */ /* 0x000fe4000f8e18ff */
[----:B------:R-:W-:Y:S03]  /*77a0*/  @P6 SHF.L.U32 R85, RZ, 0x1f, RZ ;  /* 0x0000001fff556819 */ /* 0x000fe600000006ff */
[----:B------:R-:W-:Y:S05]  /*77b0*/  @P6 VIADD R84, R84, 0x40 ;  /* 0x0000004054546836 */ /* 0x000fea0000000000 */
[----:B------:R-:W-:Y:S02]  /*77c0*/  @P6 PRMT R83, R83, 0x654, R84 ;  /* 0x0000065453536816 */ /* 0x000fe40000000054 */
[----:B------:R-:W-:Y:S01]  /*77d0*/  LEA R84, R34, UR43, 0x3 ;  /* 0x0000002b22547c11 */ /* 0x000fe2000f8e18ff */
[C---:B--2---:R-:W-:Y:S01]  /*77e0*/  FMUL R0, R24.reuse, R4 ;  /* 0x0000000418007220 */ /* 0x044fe20000400000 */
[C---:B------:R-:W-:Y:S01]  /*77f0*/  FMUL R2, R24.reuse, R5 ;  /* 0x0000000518027220 */ /* 0x040fe20000400000 */
[C---:B------:R-:W-:Y:S01]  /*7800*/  FMUL R3, R24.reuse, R6 ;  /* 0x0000000618037220 */ /* 0x040fe20000400000 */
[----:B------:R-:W-:Y:S01]  /*7810*/  FMUL R7, R24, R7 ;  /* 0x0000000718077220 */ /* 0x000fe20000400000 */
[C---:B------:R-:W-:Y:S01]  /*7820*/  FFMA R28, R27.reuse, R20, R0 ;  /* 0x000000141b1c7223 */ /* 0x040fe20000000000 */
[----:B------:R-:W-:Y:S01]  /*7830*/  LOP3.LUT R20, R50, 0xffffe000, RZ, 0xc0, !PT ;  /* 0xffffe00032147812 */ /* 0x000fe200078ec0ff */
[C---:B------:R-:W-:Y:S01]  /*7840*/  FFMA R29, R27.reuse, R21, R2 ;  /* 0x000000151b1d7223 */ /* 0x040fe20000000002 */
[----:B------:R-:W-:Y:S01]  /*7850*/  LOP3.LUT R21, R40, 0xffffe000, RZ, 0xc0, !PT ;  /* 0xffffe00028157812 */ /* 0x000fe200078ec0ff */
[----:B------:R-:W-:Y:S01]  /*7860*/  FMUL R4, R24, R8 ;  /* 0x0000000818047220 */ /* 0x000fe20000400000 */
[----:B------:R-:W-:Y:S01]  /*7870*/  F2FP.TF32.F32.PACK_B R28, R28 ;  /* 0x0000001cff1c723e */ /* 0x000fe200024050ff */
[C---:B------:R-:W-:Y:S01]  /*7880*/  FFMA R30, R27.reuse, R20, R3 ;  /* 0x000000141b1e7223 */ /* 0x040fe20000000003 */
[----:B------:R-:W-:Y:S01]  /*7890*/  LOP3.LUT R20, R46, 0xffffe000, RZ, 0xc0, !PT ;  /* 0xffffe0002e147812 */ /* 0x000fe200078ec0ff */
[C---:B------:R-:W-:Y:S01]  /*78a0*/  FMUL R5, R24.reuse, R9 ;  /* 0x0000000918057220 */ /* 0x040fe20000400000 */
[----:B------:R-:W-:Y:S01]  /*78b0*/  F2FP.TF32.F32.PACK_B R29, R29 ;  /* 0x0000001dff1d723e */ /* 0x000fe200024050ff */
[----:B------:R-:W-:Y:S01]  /*78c0*/  FFMA R31, R27, R26, R7 ;  /* 0x0000001a1b1f7223 */ /* 0x000fe20000000007 */
[----:B------:R-:W-:Y:S01]  /*78d0*/  LOP3.LUT R26, R47, 0xffffe000, RZ, 0xc0, !PT ;  /* 0xffffe0002f1a7812 */ /* 0x000fe200078ec0ff */
[----:B------:R-:W-:Y:S01]  /*78e0*/  FMUL R6, R24, R10 ;  /* 0x0000000a18067220 */ /* 0x000fe20000400000 */
[----:B------:R-:W-:Y:S01]  /*78f0*/  F2FP.TF32.F32.PACK_B R30, R30 ;  /* 0x0000001eff1e723e */ /* 0x000fe200024050ff */
[C---:B------:R-:W-:Y:S01]  /*7900*/  FFMA R4, R27.reuse, R33, R4 ;  /* 0x000000211b047223 */ /* 0x040fe20000000004 */
[----:B------:R-:W-:Y:S01]  /*7910*/  LOP3.LUT R33, R42, 0xffffe000, RZ, 0xc0, !PT ;  /* 0xffffe0002a217812 */ /* 0x000fe200078ec0ff */
        /* <DEDUP_REMOVED lines=13> */
[----:B------:R-:W-:Y:S01]  /*79f0*/  FFMA R7, R27, R26, R11 ;  /* 0x0000001a1b077223 */ /* 0x000fe2000000000b */
[----:B------:R-:W-:Y:S01]  /*7a00*/  LOP3.LUT R26, R37, 0xffffe000, RZ, 0xc0, !PT ;  /* 0xffffe000251a7812 */ /* 0x000fe200078ec0ff */
[----:B------:R-:W-:Y:S01]  /*7a10*/  FMUL R15, R24, R15 ;  /* 0x0000000f180f7220 */ /* 0x000fe20000400000 */
[C---:B------:R-:W-:Y:S01]  /*7a20*/  FFMA R8, R27.reuse, R21, R8 ;  /* 0x000000151b087223 */ /* 0x040fe20000000008 */
[C---:B------:R-:W-:Y:S01]  /*7a30*/  FFMA R9, R27.reuse, R32, R9 ;  /* 0x000000201b097223 */ /* 0x040fe20000000009 */
[----:B------:R-:W-:Y:S01]  /*7a40*/  LOP3.LUT R21, R36, 0xffffe000, RZ, 0xc0, !PT ;  /* 0xffffe00024157812 */ /* 0x000fe200078ec0ff */
[C---:B------:R-:W-:Y:S01]  /*7a50*/  FFMA R10, R27.reuse, R33, R10 ;  /* 0x000000211b0a7223 */ /* 0x040fe2000000000a */
[C---:B------:R-:W-:Y:S01]  /*7a60*/  FMUL R12, R24.reuse, R16 ;  /* 0x00000010180c7220 */ /* 0x040fe20000400000 */
[----:B------:R-:W-:Y:S01]  /*7a70*/  FFMA R11, R27, R20, R15 ;  /* 0x000000141b0b7223 */ /* 0x000fe2000000000f */
[----:B------:R-:W-:Y:S01]  /*7a80*/  FMUL R13, R24, R17 ;  /* 0x00000011180d7220 */ /* 0x000fe20000400000 */
[----:B------:R-:W-:Y:S01]  /*7a90*/  LOP3.LUT R33, R38, 0xffffe000, RZ, 0xc0, !PT ;  /* 0xffffe00026217812 */ /* 0x000fe200078ec0ff */
[C---:B------:R-:W-:Y:S01]  /*7aa0*/  FMUL R14, R24.reuse, R18 ;  /* 0x00000012180e7220 */ /* 0x040fe20000400000 */
[----:B------:R-:W-:Y:S01]  /*7ab0*/  LOP3.LUT R20, R39, 0xffffe000, RZ, 0xc0, !PT ;  /* 0xffffe00027147812 */ /* 0x000fe200078ec0ff */
[----:B------:R-:W-:Y:S01]  /*7ac0*/  FMUL R19, R24, R19 ;  /* 0x0000001318137220 */ /* 0x000fe20000400000 */
[----:B------:R-:W-:Y:S01]  /*7ad0*/  F2FP.TF32.F32.PACK_B R7, R7 ;  /* 0x00000007ff07723e */ /* 0x000fe200024050ff */
[C---:B------:R-:W-:Y:S01]  /*7ae0*/  FFMA R12, R27.reuse, R21, R12 ;  /* 0x000000151b0c7223 */ /* 0x040fe2000000000c */
[C---:B------:R-:W-:Y:S01]  /*7af0*/  FFMA R13, R27.reuse, R26, R13 ;  /* 0x0000001a1b0d7223 */ /* 0x040fe2000000000d */
[C---:B------:R-:W-:Y:S01]  /*7b00*/  FFMA R14, R27.reuse, R33, R14 ;  /* 0x000000211b0e7223 */ /* 0x040fe2000000000e */
[----:B------:R-:W-:Y:S01]  /*7b10*/  FFMA R15, R27, R20, R19 ;  /* 0x000000141b0f7223 */ /* 0x000fe20000000013 */
[----:B------:R1:W-:Y:S01]  /*7b20*/  STSM.16.M88.4 [R75+0x2400], R4 ;  /* 0x002400044b007844 */ /* 0x0003e20000000200 */
[----:B------:R-:W-:Y:S02]  /*7b30*/  F2FP.TF32.F32.PACK_B R8, R8 ;  /* 0x00000008ff08723e */ /* 0x000fe400024050ff */
[----:B------:R-:W-:Y:S02]  /*7b40*/  F2FP.TF32.F32.PACK_B R9, R9 ;  /* 0x00000009ff09723e */ /* 0x000fe400024050ff */
[----:B------:R-:W-:Y:S02]  /*7b50*/  F2FP.TF32.F32.PACK_B R10, R10 ;  /* 0x0000000aff0a723e */ /* 0x000fe400024050ff */
[----:B------:R-:W-:Y:S02]  /*7b60*/  F2FP.TF32.F32.PACK_B R11, R11 ;  /* 0x0000000bff0b723e */ /* 0x000fe400024050ff */
[----:B------:R-:W-:Y:S02]  /*7b70*/  F2FP.TF32.F32.PACK_B R12, R12 ;  /* 0x0000000cff0c723e */ /* 0x000fe400024050ff */
[----:B------:R-:W-:Y:S01]  /*7b80*/  F2FP.TF32.F32.PACK_B R13, R13 ;  /* 0x0000000dff0d723e */ /* 0x000fe200024050ff */
[----:B------:R1:W-:Y:S01]  /*7b90*/  STSM.16.M88.4 [R78+0x2000], R8 ;  /* 0x002000084e007844 */ /* 0x0003e20000000200 */
[----:B------:R-:W-:Y:S02]  /*7ba0*/  F2FP.TF32.F32.PACK_B R14, R14 ;  /* 0x0000000eff0e723e */ /* 0x000fe400024050ff */
[----:B------:R-:W-:Y:S05]  /*7bb0*/  F2FP.TF32.F32.PACK_B R15, R15 ;  /* 0x0000000fff0f723e */ /* 0x000fea00024050ff */
[----:B------:R1:W-:Y:S01]  /*7bc0*/  STSM.16.M88.4 [R79+0x2000], R12 ;  /* 0x0020000c4f007844 */ /* 0x0003e20000000200 */
        /* <DEDUP_REMOVED lines=8> */
[----:B------:R-:W-:Y:S02]  /*7c50*/  UIADD3 UR4, UP0, UPT, UR54, 0x680, URZ ;  /* 0x0000068036047890 */ /* 0x000fe4000ff1e0ff */
[----:B------:R-:W-:Y:S02]  /*7c60*/  UIADD3 UR9, UPT, UPT, UR49, 0x20, URZ ;  /* 0x0000002031097890 */ /* 0x000fe4000fffe0ff */
[----:B------:R-:W-:Y:S02]  /*7c70*/  UIADD3 UR8, UPT, UPT, UR43, 0x2400, URZ ;  /* 0x000024002b087890 */ /* 0x000fe4000fffe0ff */
[----:B------:R-:W-:Y:S01]  /*7c80*/  UIADD3.X UR5, UPT, UPT, URZ, UR55, URZ, UP0, !UPT ;  /* 0x00000037ff057290 */ /* 0x000fe200087fe4ff */
[----:B------:R-:W-:Y:S01]  /*7c90*/  UMOV UR10, UR50 ;  /* 0x00000032000a7c82 */ /* 0x000fe20008000000 */
[----:B------:R-:W-:Y:S07]  /*7ca0*/  UMOV UR11, UR36 ;  /* 0x00000024000b7c82 */ /* 0x000fee0008000000 */
[----:B------:R2:W-:Y:S01]  /*7cb0*/  UTMASTG.3D [UR8], [UR4] ;  /* 0x00000008040073b5 */ /* 0x0005e20008010000 */
[----:B------:R0:W-:Y:S01]  /*7cc0*/  UTMACMDFLUSH ;  /* 0x00000000000079b7 */ /* 0x0001e20000000000 */
[----:B--2---:R-:W-:Y:S04]  /*7cd0*/  DEPBAR.LE SB0, 0x1 ;  /* 0x000080400000791a */ /* 0x004fe80000000000 */
.L_x_117:
[----:B------:R-:W-:Y:S05]  /*7ce0*/  BSYNC.RECONVERGENT B0 ;  /* 0x0000000000007941 */ /* 0x000fea0003800200 */
.L_x_116:
[----:B------:R-:W-:Y:S01]  /*7cf0*/  BAR.SYNC.DEFER_BLOCKING 0x1, 0x80 ;  /* 0x0042000000007b1d */ /* 0x000fe20000010000 */
[----:B------:R-:W-:Y:S04]  /*7d00*/  UIADD3 UR4, UPT, UPT, UR47, 0x1, URZ ;  /* 0x000000012f047890 */ /* 0x000fe8000fffe0ff */
[----:B------:R-:W-:Y:S04]  /*7d10*/  UISETP.NE.AND UP0, UPT, UR4, 0x4, UPT ;  /* 0x000000040400788c */ /* 0x000fe8000bf05270 */
[----:B------:R-:W-:Y:S01]  /*7d20*/  USEL UR46, UR4, URZ, UP0 ;  /* 0x000000ff042e7287 */ /* 0x000fe20008000000 */
[----:B------:R2:W-:Y:S01]  /*7d30*/  @P6 SYNCS.ARRIVE.TRANS64.RED.A1T0 RZ, [R83+URZ], RZ ;  /* 0x000000ff53ff69a7 */ /* 0x0005e200081004ff */
[----:B------:R-:W-:Y:S01]  /*7d40*/  BSSY B1, `(.L_x_118) ;  /* 0x0000018000017945 */ /* 0x000fe20003800000 */
[----:B------:R-:W3:Y:S02]  /*7d50*/  @P6 SYNCS.PHASECHK.TRANS64.TRYWAIT P0, [R84+URZ+0x20], R85 ;  /* 0x00002055540065a7 */ /* 0x000ee400080011ff */
[----:B---3--:R-:W-:Y:S01]  /*7d60*/  @P6 SEL R80, RZ, 0x1, !P0 ;  /* 0x00000001ff506807 */ /* 0x008fe20004000000 */
[----:B--2---:R-:W-:Y:S06]  /*7d70*/  @!P6 BRA `(.L_x_119) ;  /* 0x000000000050e947 */ /* 0x004fec0003800000 */
[----:B------:R-:W-:Y:S01]  /*7d80*/  ISETP.NE.AND P1, PT, R81, RZ, PT ;  /* 0x000000ff5100720c */ /* 0x000fe20003f25270 */
[----:B------:R-:W-:Y:S01]  /*7d90*/  BSSY B0, `(.L_x_120) ;  /* 0x000000a000007945 */ /* 0x000fe20003800000 */
[----:B------:R-:W-:Y:S11]  /*7da0*/  ISETP.NE.AND P0, PT, R80, RZ, PT ;  /* 0x000000ff5000720c */ /* 0x000ff60003f05270 */
[----:B------:R-:W-:Y:S04]  /*7db0*/  @P1 IMAD R3, R34, 0x2000, R35 ;  /* 0x0000200022031824 */ /* 0x000fe800078e0223 */
[----:B------:R-:W-:Y:S05]  /*7dc0*/  @P1 VIADD R2, R3, UR43 ;  /* 0x0000002b03021c36 */ /* 0x000fea0008000000 */
[----:B------:R-:W-:Y:S01]  /*7dd0*/  @P1 IADD3 R0, PT, PT, R82, R2, RZ ;  /* 0x0000000252001210 */ /* 0x000fe20007ffe0ff */
[----:B------:R-:W-:Y:S01]  /*7de0*/  @P1 IMAD.IADD R2, R67, 0x1, R2 ;  /* 0x0000000143021824 */ /* 0x000fe200078e0202 */
[----:B------:R-:W-:Y:S06]  /*7df0*/  @P0 BRA `(.L_x_121) ;  /* 0x00000000000c0947 */ /* 0x000fec0003800000 */
[----:B-1----:R-:W-:Y:S04]  /*7e00*/  SHF.L.U32 R5, RZ, 0x1f, RZ ;  /* 0x0000001fff057819 */ /* 0x002fe800000006ff */
[----:B------:R-:W1:Y:S02]  /*7e10*/  SYNCS.PHASECHK.TRANS64.TRYWAIT P0, [R84+URZ+0x20], R5 ;  /* 0x00002005540075a7 */ /* 0x000e6400080011ff */
[----:B-1----:R-:W-:Y:S05]  /*7e20*/  @!P0 BRA `(.L_x_122) ;  /* 0x0000004400ec8947 */ /* 0x002fea0003800000 */
.L_x_121:
[----:B------:R-:W-:Y:S05]  /*7e30*/  BSYNC B0 ;  /* 0x0000000000007941 */ /* 0x000fea0003800000 */
.L_x_120:
[----:B------:R-:W-:Y:S02]  /*7e40*/  ISETP.NE.AND P0, PT, R81, RZ, PT ;  /* 0x000000ff5100720c */ /* 0x000fe40003f05270 */
[----:B------:R-:W-:Y:S11]  /*7e50*/  IADD3 R34, PT, PT, R34, 0x1, RZ ;  /* 0x0000000122227810 */ /* 0x000ff60007ffe0ff */
[----:B-1----:R-:W-:Y:S01]  /*7e60*/  @P0 IMAD.IADD R4, R67, 0x1, R0 ;  /* 0x0000000143040824 */ /* 0x002fe200078e0200 */
[----:B------:R-:W-:Y:S05]  /*7e70*/  @P0 WARPSYNC.ALL ;  /* 0x0000000000000948 */ /* 0x000fea0003800000 */
[----:B------:R2:W3:Y:S04]  /*7e80*/  @P0 LDSM.16.M88.4 R48, [R3+UR43+0x400] ;  /* 0x0004002b0330083b */ /* 0x0004e80008000200 */
[----:B------:R2:W4:Y:S04]  /*7e90*/  @P0 LDSM.16.M88.4 R44, [R2+0x400] ;  /* 0x00040000022c083b */ /* 0x0005280000000200 */
[----:B------:R2:W1:Y:S04]  /*7ea0*/  @P0 LDSM.16.M88.4 R40, [R0+0x400] ;  /* 0x000400000028083b */ /* 0x0004680000000200 */
[----:B------:R2:W1:Y:S02]  /*7eb0*/  @P0 LDSM.16.M88.4 R36, [R4+0x400] ;  /* 0x000400000424083b */ /* 0x0004640000000200 */
.L_x_119:
[----:B------:R-:W-:Y:S05]  /*7ec0*/  BSYNC B1 ;  /* 0x0000000000017941 */ /* 0x000fea0003800000 */
.L_x_118:
[----:B--2---:R-:W-:Y:S05]  /*7ed0*/  VIADD R3, R25, 0x40 ;  /* 0x0000004019037836 */ /* 0x004fea0000000000 */
[----:B------:R-:W-:Y:S04]  /*7ee0*/  SHF.R.U32.HI R3, RZ, 0x15, R3 ;  /* 0x00000015ff037819 */ /* 0x000fe80000011603 */
[----:B------:R-:W-:Y:S11]  /*7ef0*/  LOP3.LUT P0, RZ, R3, 0x3, R58, 0x48, !PT ;  /* 0x0000000303ff7812 */ /* 0x000ff6000780483a */
[----:B------:R-:W-:Y:S02]  /*7f00*/  @!UPT UIADD3 URZ, UPT, UPT, URZ, URZ, URZ ;  /* 0x000000fffffff290 */ /* 0x000fe4000fffe0ff */
[----:B------:R-:W-:Y:S05]  /*7f10*/  @!P0 BRA `(.L_x_123) ;  /* 0x0000000000408947 */ /* 0x000fea0003800000 */
[----:B------:R-:W2:Y:S01]  /*7f20*/  LDCU.64 UR8, c[0x4][0x70] ;  /* 0x01000e00ff0877ac */ /* 0x000ea20008000a00 */
[----:B------:R-:W-:Y:S01]  /*7f30*/  MOV R3, 0x0 ;  /* 0x0000000000037802 */ /* 0x000fe20000000f00 */
[----:B-1----:R-:W-:Y:S02]  /*7f40*/  HFMA2 R12, -RZ, RZ, 0, 5.9604644775390625e-08 ;  /* 0x00000001ff0c7431 */ /* 0x002fe400000001ff */
[----:B------:R-:W-:Y:S02]  /*7f50*/  IMAD.MOV.U32 R8, RZ, RZ, 0x192 ;  /* 0x00000192ff087424 */ /* 0x000fe400078e00ff */
[----:B------:R-:W-:Y:S01]  /*7f60*/  IMAD.MOV.U32 R13, RZ, RZ, RZ ;  /* 0x000000ffff0d7224 */ /* 0x000fe200078e00ff */
[----:B------:R-:W1:Y:S01]  /*7f70*/  LDCU.64 UR6, c[0x4][0x78] ;  /* 0x01000f00ff0677ac */ /* 0x000e620008000a00 */
[----:B------:R-:W3:Y:S01]  /*7f80*/  LDC.64 R2, c[0x4][R3] ;  /* 0x0100000003027b82 */ /* 0x000ee20000000a00 */
[----:B------:R-:W5:Y:S01]  /*7f90*/  LDCU.64 UR4, c[0x4][0x10] ;  /* 0x01000200ff0477ac */ /* 0x000f620008000a00 */
[----:B--2---:R-:W-:Y:S01]  /*7fa0*/  MOV R5, UR9 ;  /* 0x0000000900057c02 */ /* 0x004fe20008000f00 */
[----:B------:R-:W-:Y:S01]  /*7fb0*/  IMAD.U32 R4, RZ, RZ, UR8 ;  /* 0x00000008ff047e24 */ /* 0x000fe2000f8e00ff */
[----:B-1----:R-:W-:Y:S01]  /*7fc0*/  MOV R7, UR7 ;  /* 0x0000000700077c02 */ /* 0x002fe20008000f00 */
[----:B------:R-:W-:Y:S01]  /*7fd0*/  IMAD.U32 R6, RZ, RZ, UR6 ;  /* 0x00000006ff067e24 */ /* 0x000fe2000f8e00ff */
[----:B-----5:R-:W-:Y:S01]  /*7fe0*/  MOV R11, UR5 ;  /* 0x00000005000b7c02 */ /* 0x020fe20008000f00 */
[----:B------:R-:W-:Y:S02]  /*7ff0*/  IMAD.U32 R10, RZ, RZ, UR4 ;  /* 0x00000004ff0a7e24 */ /* 0x000fe4000f8e00ff */
[----:B------:R-:W-:Y:S07]  /*8000*/  LEPC R20, `(.L_x_123) ;  /* 0x000000001014794e */ /* 0x000fee0000000000 */
[----:B---34-:R-:W-:Y:S05]  /*8010*/  CALL.ABS.NOINC R2 ;  /* 0x0000000002007343 */ /* 0x018fea0003c00000 */
.L_x_123:
[----:B---3--:R-:W-:Y:S01]  /*8020*/  LOP3.LUT R20, R48, 0xffffe000, RZ, 0xc0, !PT ;  /* 0xffffe00030147812 */ /* 0x008fe200078ec0ff */
[----:B------:R-:W-:Y:S05]  /*8030*/  WARPSYNC.ALL ;  /* 0x0000000000007948 */ /* 0x000fea0003800000 */
[----:B------:R-:W-:Y:S01]  /*8040*/  R2UR UR4, R25 ;  /* 0x00000000190472ca */ /* 0x000fe200000e0000 */
[----:B------:R-:W-:Y:S01]  /*8050*/  IMAD.U32 R84, RZ, RZ, UR46 ;  /* 0x0000002eff547e24 */ /* 0x000fe2000f8e00ff */
[----:B------:R-:W-:Y:S01]  /*8060*/  LOP3.LUT R21, R49, 0xffffe000, RZ, 0xc0, !PT ;  /* 0xffffe00031157812 */ /* 0x000fe200078ec0ff */
[----:B------:R-:W-:Y:S01]  /*8070*/  IMAD.U32 R83, RZ, RZ, UR52 ;  /* 0x00000034ff537e24 */ /* 0x000fe2000f8e00ff */
[----:B------:R-:W-:Y:S01]  /*8080*/  LOP3.LUT R26, R51, 0xffffe000, RZ, 0xc0, !PT ;  /* 0xffffe000331a7812 */ /* 0x000fe200078ec0ff */
[----:B------:R-:W-:Y:S01]  /*8090*/  BSSY.RECONVERGENT B0, `(.L_x_124) ;  /* 0x000005b000007945 */ /* 0x000fe20003800200 */
[----:B----4-:R-:W-:Y:S02]  /*80a0*/  LOP3.LUT R33, R44, 0xffffe000, RZ, 0xc0, !PT ;  /* 0xffffe0002c217812 */ /* 0x010fe400078ec0ff */
[----:B------:R-:W-:Y:S02]  /*80b0*/  LOP3.LUT R32, R45, 0xffffe000, RZ, 0xc0, !PT ;  /* 0xffffe0002d207812 */ /* 0x000fe400078ec0ff */
[----:B------:R-:W-:Y:S02]  /*80c0*/  ISETP.NE.AND P6, PT, R74, RZ, PT ;  /* 0x000000ff4a00720c */ /* 0x000fe40003fc5270 */
[----:B------:R-:W-:Y:S01]  /*80d0*/  ISETP.NE.AND P0, PT, R69, RZ, PT ;  /* 0x000000ff4500720c */ /* 0x000fe20003f05270 */
[----:B-1----:R-:W1:Y:S10]  /*80e0*/  LDTM.16dp128bit.x8 R4, tmem[UR4+0x40] ;  /* 0x00004004000479ee */ /* 0x002e740008180000 */
[----:B------:R-:W-:Y:S02]  /*80f0*/  @P6 LEA R84, R84, UR43, 0x3 ;  /* 0x0000002b54546c11 */ /* 0x000fe4000f8e18ff */
[----:B------:R-:W-:Y:S03]  /*8100*/  @P6 SHF.L.U32 R85, RZ, 0x1f, RZ ;  /* 0x0000001fff556819 */ /* 0x000fe600000006ff */
[----:B------:R-:W-:Y:S05]  /*8110*/  @P6 VIADD R84, R84, 0x40 ;  /* 0x0000004054546836 */ /* 0x000fea0000000000 */
[----:B------:R-:W-:Y:S02]  /*8120*/  @P6 PRMT R83, R83, 0x654, R84 ;  /* 0x0000065453536816 */ /* 0x000fe40000000054 */
[----:B------:R-:W-:Y:S01]  /*8130*/  LEA R84, R34, UR43, 0x3 ;  /* 0x0000002b22547c11 */ /* 0x000fe2000f8e18ff */
[C---:B-1----:R-:W-:Y:S01]  /*8140*/  FMUL R0, R24.reuse, R4 ;  /* 0x0000000418007220 */ /* 0x042fe20000400000 */
        /* <DEDUP_REMOVED lines=79> */
.L_x_125:
[----:B------:R-:W-:Y:S05]  /*8640*/  BSYNC.RECONVERGENT B0 ;  /* 0x0000000000007941 */ /* 0x000fea0003800200 */
.L_x_124:
[----:B------:R-:W-:Y:S01]  /*8650*/  BAR.SYNC.DEFER_BLOCKING 0x1, 0x80 ;  /* 0x0042000000007b1d */ /* 0x000fe20000010000 */
[----:B------:R-:W-:Y:S04]  /*8660*/  UIADD3 UR4, UPT, UPT, UR46, 0x1, URZ ;  /* 0x000000012e047890 */ /* 0x000fe8000fffe0ff */
[----:B------:R-:W-:Y:S04]  /*8670*/  UISETP.NE.AND UP0, UPT, UR4, 0x4, UPT ;  /* 0x000000040400788c */ /* 0x000fe8000bf05270 */
[----:B------:R-:W-:Y:S01]  /*8680*/  USEL UR44, UR4, URZ, UP0 ;  /* 0x000000ff042c7287 */ /* 0x000fe20008000000 */
[----:B------:R2:W-:Y:S01]  /*8690*/  @P6 SYNCS.ARRIVE.TRANS64.RED.A1T0 RZ, [R83+URZ], RZ ;  /* 0x000000ff53ff69a7 */ /* 0x0005e200081004ff */
[----:B------:R-:W-:Y:S01]  /*86a0*/  BSSY B1, `(.L_x_126) ;  /* 0x000001d000017945 */ /* 0x000fe20003800000 */
[----:B------:R-:W3:Y:S01]  /*86b0*/  @P6 SYNCS.PHASECHK.TRANS64.TRYWAIT P0, [R84+URZ+0x20], R85 ;  /* 0x00002055540065a7 */ /* 0x000ee200080011ff */
[----:B--2---:R-:W-:Y:S01]  /*86c0*/  HFMA2 R83, -RZ, RZ, 0, 0 ;  /* 0x00000000ff537431 */ /* 0x004fe200000001ff */
[----:B---3--:R-:W-:Y:S01]  /*86d0*/  @P6 SEL R80, RZ, 0x1, !P0 ;  /* 0x00000001ff506807 */ /* 0x008fe20004000000 */
[----:B------:R-:W-:Y:S06]  /*86e0*/  @!P6 BRA `(.L_x_127) ;  /* 0x000000000060e947 */ /* 0x000fec0003800000 */
        /* <DEDUP_REMOVED lines=11> */
.L_x_129:
[----:B------:R-:W-:Y:S05]  /*87a0*/  BSYNC B0 ;  /* 0x0000000000007941 */ /* 0x000fea0003800000 */
.L_x_128:
[----:B------:R-:W-:Y:S01]  /*87b0*/  ISETP.NE.AND P0, PT, R81, RZ, PT ;  /* 0x000000ff5100720c */ /* 0x000fe20003f05270 */
[----:B------:R-:W-:Y:S11]  /*87c0*/  VIADD R34, R34, 0x1 ;  /* 0x0000000122227836 */ /* 0x000ff60000000000 */
[----:B------:R-:W-:Y:S01]  /*87d0*/  @!UPT UIADD3 URZ, UPT, UPT, URZ, URZ, URZ ;  /* 0x000000fffffff290 */ /* 0x000fe2000fffe0ff */
[----:B-1----:R-:W-:Y:S01]  /*87e0*/  @P0 IMAD.IADD R4, R67, 0x1, R0 ;  /* 0x0000000143040824 */ /* 0x002fe200078e0200 */
[----:B------:R-:W-:Y:S05]  /*87f0*/  @P0 WARPSYNC.ALL ;  /* 0x0000000000000948 */ /* 0x000fea0003800000 */
[----:B------:R2:W3:Y:S04]  /*8800*/  @P0 LDSM.16.M88.4 R48, [R3+UR43+0x400] ;  /* 0x0004002b0330083b */ /* 0x0004e80008000200 */
[----:B------:R2:W4:Y:S04]  /*8810*/  @P0 LDSM.16.M88.4 R44, [R2+0x400] ;  /* 0x00040000022c083b */ /* 0x0005280000000200 */
[----:B------:R2:W1:Y:S04]  /*8820*/  @P0 LDSM.16.M88.4 R40, [R0+0x400] ;  /* 0x000400000028083b */ /* 0x0004680000000200 */
[----:B------:R2:W1:Y:S01]  /*8830*/  @P0 LDSM.16.M88.4 R36, [R4+0x400] ;  /* 0x000400000424083b */ /* 0x0004620000000200 */
[C---:B------:R-:W-:Y:S04]  /*8840*/  ISETP.NE.AND P0, PT, R34.reuse, 0x4, PT ;  /* 0x000000042200780c */ /* 0x040fe80003f05270 */
[----:B------:R-:W-:Y:S02]  /*8850*/  SEL R34, R34, RZ, P0 ;  /* 0x000000ff22227207 */ /* 0x000fe40000000000 */
[----:B------:R-:W-:Y:S02]  /*8860*/  SEL R83, RZ, 0x1, P0 ;  /* 0x00000001ff537807 */ /* 0x000fe40000000000 */
.L_x_127:
[----:B------:R-:W-:Y:S05]  /*8870*/  BSYNC B1 ;  /* 0x0000000000017941 */ /* 0x000fea0003800000 */
.L_x_126:
        /* <DEDUP_REMOVED lines=21> */
.L_x_131:
        /* <DEDUP_REMOVED lines=14> */
[----:B------:R-:W-:Y:S03]  /*8ab0*/  @P6 SHF.L.U32 R86, R83, 0x1f, RZ ;  /* 0x0000001f53566819 */ /* 0x000fe600000006ff */
        /* <DEDUP_REMOVED lines=83> */
.L_x_133:
[----:B------:R-:W-:Y:S05]  /*8ff0*/  BSYNC.RECONVERGENT B0 ;  /* 0x0000000000007941 */ /* 0x000fea0003800200 */
.L_x_132:
        /* <DEDUP_REMOVED lines=17> */
[----:B-1----:R-:W-:Y:S04]  /*9110*/  SHF.L.U32 R4, R83, 0x1f, RZ ;  /* 0x0000001f53047819 */ /* 0x002fe800000006ff */
[----:B------:R-:W1:Y:S02]  /*9120*/  SYNCS.PHASECHK.TRANS64.TRYWAIT P0, [R85+URZ+0x20], R4 ;  /* 0x00002004550075a7 */ /* 0x000e6400080011ff */
[----:B-1----:R-:W-:Y:S05]  /*9130*/  @!P0 BRA `(.L_x_138) ;  /* 0x0000003400508947 */ /* 0x002fea0003800000 */
.L_x_137:
[----:B------:R-:W-:Y:S05]  /*9140*/  BSYNC B0 ;  /* 0x0000000000007941 */ /* 0x000fea0003800000 */
.L_x_136:
        /* <DEDUP_REMOVED lines=10> */
[----:B------:R-:W-:Y:S02]  /*91f0*/  SEL R6, RZ, 0x1, P0 ;  /* 0x00000001ff067807 */ /* 0x000fe40000000000 */
[----:B------:R-:W-:Y:S02]  /*9200*/  SEL R34, R34, RZ, P0 ;  /* 0x000000ff22227207 */ /* 0x000fe40000000000 */
[----:B------:R-:W-:Y:S02]  /*9210*/  LOP3.LUT R83, R83, R6, RZ, 0x3c, !PT ;  /* 0x0000000653537212 */ /* 0x000fe400078e3cff */
.L_x_135:
[----:B------:R-:W-:Y:S05]  /*9220*/  BSYNC B1 ;  /* 0x0000000000017941 */ /* 0x000fea0003800000 */
.L_x_134:
        /* <DEDUP_REMOVED lines=21> */
.L_x_139:
        /* <DEDUP_REMOVED lines=89> */
[----:B------:R-:W-:Y:S02]  /*9910*/  UIADD3 UR4, UPT, UPT, UR43, 0x400, URZ ;  /* 0x000004002b047890 */ /* 0x000fe4000fffe0ff */
[----:B------:R-:W-:Y:S01]  /*9920*/  UIADD3 UR9, UPT, UPT, UR49, 0x80, URZ ;  /* 0x0000008031097890 */ /* 0x000fe2000fffe0ff */
[----:B------:R-:W-:Y:S01]  /*9930*/  UMOV UR10, UR50 ;  /* 0x00000032000a7c82 */ /* 0x000fe20008000000 */
[----:B------:R-:W-:Y:S02]  /*9940*/  UMOV UR11, UR36 ;  /* 0x00000024000b7c82 */ /* 0x000fe40008000000 */
        /* <DEDUP_REMOVED lines=8> */
.L_x_141:
[----:B------:R-:W-:Y:S05]  /*99d0*/  BSYNC.RECONVERGENT B0 ;  /* 0x0000000000007941 */ /* 0x000fea0003800200 */
.L_x_140:
        /* <DEDUP_REMOVED lines=20> */
.L_x_145:
[----:B------:R-:W-:Y:S05]  /*9b20*/  BSYNC B0 ;  /* 0x0000000000007941 */ /* 0x000fea0003800000 */
.L_x_144:
        /* <DEDUP_REMOVED lines=13> */
.L_x_143:
[----:B------:R-:W-:Y:S05]  /*9c00*/  BSYNC B1 ;  /* 0x0000000000017941 */ /* 0x000fea0003800000 */
.L_x_142:
        /* <DEDUP_REMOVED lines=21> */
.L_x_147:
        /* <DEDUP_REMOVED lines=98> */
.L_x_149:
[----:B------:R-:W-:Y:S05]  /*a380*/  BSYNC.RECONVERGENT B0 ;  /* 0x0000000000007941 */ /* 0x000fea0003800200 */
.L_x_148:
        /* <DEDUP_REMOVED lines=20> */
.L_x_153:
[----:B------:R-:W-:Y:S05]  /*a4d0*/  BSYNC B0 ;  /* 0x0000000000007941 */ /* 0x000fea0003800000 */
.L_x_152:
        /* <DEDUP_REMOVED lines=13> */
.L_x_151:
[----:B------:R-:W-:Y:S05]  /*a5b0*/  BSYNC B1 ;  /* 0x0000000000017941 */ /* 0x000fea0003800000 */
.L_x_150:
        /* <DEDUP_REMOVED lines=21> */
.L_x_155:
        /* <DEDUP_REMOVED lines=98> */
.L_x_157:
[----:B------:R-:W-:Y:S05]  /*ad30*/  BSYNC.RECONVERGENT B0 ;  /* 0x0000000000007941 */ /* 0x000fea0003800200 */
.L_x_156:
        /* <DEDUP_REMOVED lines=17> */
[----:B------:R-:W-:Y:S04]  /*ae50*/  SHF.L.U32 R2, R83, 0x1f, RZ ;  /* 0x0000001f53027819 */ /* 0x000fe800000006ff */
[----:B------:R-:W2:Y:S02]  /*ae60*/  SYNCS.PHASECHK.TRANS64.TRYWAIT P0, [R85+URZ+0x20], R2 ;  /* 0x00002002550075a7 */ /* 0x000ea400080011ff */
[----:B--2---:R-:W-:Y:S05]  /*ae70*/  @!P0 BRA `(.L_x_162) ;  /* 0x00000018003c8947 */ /* 0x004fea0003800000 */
.L_x_161:
[----:B------:R-:W-:Y:S05]  /*ae80*/  BSYNC B0 ;  /* 0x0000000000007941 */ /* 0x000fea0003800000 */
.L_x_160:
[----:B------:R-:W-:Y:S11]  /*ae90*/  ISETP.NE.AND P0, PT, R81, RZ, PT ;  /* 0x000000ff5100720c */ /* 0x000ff60003f05270 */
[----:B------:R-:W-:Y:S02]  /*aea0*/  @!UPT UIADD3 URZ, UPT, UPT, URZ, URZ, URZ ;  /* 0x000000fffffff290 */ /* 0x000fe4000fffe0ff */
[----:B--2---:R-:W-:Y:S01]  /*aeb0*/  @P0 IADD3 R2, PT, PT, R67, R82, RZ ;  /* 0x0000005243020210 */ /* 0x004fe20007ffe0ff */
[----:B------:R-:W-:Y:S05]  /*aec0*/  @P0 WARPSYNC.ALL ;  /* 0x0000000000000948 */ /* 0x000fea0003800000 */
[----:B------:R2:W3:Y:S04]  /*aed0*/  @P0 LDSM.16.M88.4 R48, [R34+UR43+0x400] ;  /* 0x0004002b2230083b */ /* 0x0004e80008000200 */
[----:B------:R2:W4:Y:S04]  /*aee0*/  @P0 LDSM.16.M88.4 R44, [R0+0x400] ;  /* 0x00040000002c083b */ /* 0x0005280000000200 */
[----:B------:R2:W1:Y:S04]  /*aef0*/  @P0 LDSM.16.M88.4 R40, [R82+0x400] ;  /* 0x000400005228083b */ /* 0x0004680000000200 */
[----:B------:R2:W1:Y:S02]  /*af00*/  @P0 LDSM.16.M88.4 R36, [R2+0x400] ;  /* 0x000400000224083b */ /* 0x0004640000000200 */
.L_x_159:
[----:B------:R-:W-:Y:S05]  /*af10*/  BSYNC B1 ;  /* 0x0000000000017941 */ /* 0x000fea0003800000 */
.L_x_158:
        /* <DEDUP_REMOVED lines=11> */
[----:B--2---:R-:W2:Y:S01]  /*afd0*/  LDC.64 R2, c[0x4][R3] ;  /* 0x0100000003027b82 */ /* 0x004ea20000000a00 */
[----:B------:R-:W3:Y:S01]  /*afe0*/  LDCU.64 UR4, c[0x4][0x10] ;  /* 0x01000200ff0477ac */ /* 0x000ee20008000a00 */
[----:B-----5:R-:W-:Y:S01]  /*aff0*/  MOV R5, UR9 ;  /* 0x0000000900057c02 */ /* 0x020fe20008000f00 */
[----:B------:R-:W-:Y:S01]  /*b000*/  IMAD.U32 R4, RZ, RZ, UR8 ;  /* 0x00000008ff047e24 */ /* 0x000fe2000f8e00ff */
[----:B-1----:R-:W-:Y:S01]  /*b010*/  MOV R7, UR7 ;  /* 0x0000000700077c02 */ /* 0x002fe20008000f00 */
[----:B------:R-:W-:Y:S01]  /*b020*/  IMAD.U32 R6, RZ, RZ, UR6 ;  /* 0x00000006ff067e24 */ /* 0x000fe2000f8e00ff */
[----:B---3--:R-:W-:Y:S01]  /*b030*/  MOV R11, UR5 ;  /* 0x00000005000b7c02 */ /* 0x008fe20008000f00 */
[----:B------:R-:W-:Y:S02]  /*b040*/  IMAD.U32 R10, RZ, RZ, UR4 ;  /* 0x00000004ff0a7e24 */ /* 0x000fe4000f8e00ff */
[----:B------:R-:W-:Y:S07]  /*b050*/  LEPC R20, `(.L_x_163) ;  /* 0x000000001014794e */ /* 0x000fee0000000000 */
[----:B--2-4-:R-:W-:Y:S05]  /*b060*/  CALL.ABS.NOINC R2 ;  /* 0x0000000002007343 */ /* 0x014fea0003c00000 */
.L_x_163:
[----:B------:R-:W-:Y:S01]  /*b070*/  ISETP.NE.AND P0, PT, R69, RZ, PT ;  /* 0x000000ff4500720c */ /* 0x000fe20003f05270 */
[----:B------:R-:W-:Y:S05]  /*b080*/  WARPSYNC.ALL ;  /* 0x0000000000007948 */ /* 0x000fea0003800000 */
[----:B------:R-:W-:Y:S01]  /*b090*/  R2UR UR4, R25 ;  /* 0x00000000190472ca */ /* 0x000fe200000e0000 */
[----:B------:R-:W-:Y:S01]  /*b0a0*/  BSSY.RECONVERGENT B0, `(.L_x_164) ;  /* 0x000005c000007945 */ /* 0x000fe20003800200 */
[----:B--23--:R-:W-:Y:S02]  /*b0b0*/  LOP3.LUT R0, R48, 0xffffe000, RZ, 0xc0, !PT ;  /* 0xffffe00030007812 */ /* 0x00cfe400078ec0ff */
[----:B------:R-:W-:Y:S02]  /*b0c0*/  LOP3.LUT R2, R49, 0xffffe000, RZ, 0xc0, !PT ;  /* 0xffffe00031027812 */ /* 0x000fe400078ec0ff */
[----:B------:R-:W-:Y:S02]  /*b0d0*/  LOP3.LUT R3, R50, 0xffffe000, RZ, 0xc0, !PT ;  /* 0xffffe00032037812 */ /* 0x000fe400078ec0ff */
[----:B------:R-:W-:Y:S02]  /*b0e0*/  LOP3.LUT R20, R51, 0xffffe000, RZ, 0xc0, !PT ;  /* 0xffffe00033147812 */ /* 0x000fe400078ec0ff */
[----:B----4-:R-:W-:Y:S02]  /*b0f0*/  LOP3.LUT R21, R44, 0xffffe000, RZ, 0xc0, !PT ;  /* 0xffffe0002c157812 */ /* 0x010fe400078ec0ff */
[----:B------:R-:W-:Y:S01]  /*b100*/  LOP3.LUT R26, R45, 0xffffe000, RZ, 0xc0, !PT ;  /* 0xffffe0002d1a7812 */ /* 0x000fe200078ec0ff */
[----:B-1----:R-:W1:Y:S01]  /*b110*/  LDTM.16dp128bit.x8 R4, tmem[UR4+0xe0] ;  /* 0x0000e004000479ee */ /* 0x002e620008180000 */
[----:B------:R-:W-:Y:S01]  /*b120*/  R2UR UR4, R77 ;  /* 0x000000004d0472ca */ /* 0x000fe200000e0000 */
[----:B------:R-:W-:Y:S01]  /*b130*/  NOP ;  /* 0x0000000000007918 */ /* 0x000fe20000000000 */
[----:B------:R-:W-:Y:S02]  /*b140*/  LOP3.LUT R29, R46, 0xffffe000, RZ, 0xc0, !PT ;  /* 0xffffe0002e1d7812 */ /* 0x000fe400078ec0ff */
[----:B------:R-:W-:Y:S02]  /*b150*/  LOP3.LUT R28, R47, 0xffffe000, RZ, 0xc0, !PT ;  /* 0xffffe0002f1c7812 */ /* 0x000fe400078ec0ff */
[----:B------:R-:W-:Y:S02]  /*b160*/  LOP3.LUT R31, R40, 0xffffe000, RZ, 0xc0, !PT ;  /* 0xffffe000281f7812 */ /* 0x000fe400078ec0ff */
[----:B------:R-:W-:Y:S02]  /*b170*/  LOP3.LUT R30, R41, 0xffffe000, RZ, 0xc0, !PT ;  /* 0xffffe000291e7812 */ /* 0x000fe400078ec0ff */
[----:B------:R-:W-:Y:S02]  /*b180*/  LOP3.LUT R33, R42, 0xffffe000, RZ, 0xc0, !PT ;  /* 0xffffe0002a217812 */ /* 0x000fe400078ec0ff */
[----:B------:R-:W-:Y:S01]  /*b190*/  LOP3.LUT R32, R43, 0xffffe000, RZ, 0xc0, !PT ;  /* 0xffffe0002b207812 */ /* 0x000fe200078ec0ff */
[----:B------:R-:W-:Y:S01]  /*b1a0*/  UIADD3 UR4, UPT, UPT, UR4, 0xb0, URZ ;  /* 0x000000b004047890 */ /* 0x000fe2000fffe0ff */
[----:B------:R-:W-:Y:S02]  /*b1b0*/  LOP3.LUT R35, R36, 0xffffe000, RZ, 0xc0, !PT ;  /* 0xffffe00024237812 */ /* 0x000fe400078ec0ff */
[----:B------:R-:W-:Y:S01]  /*b1c0*/  LOP3.LUT R34, R37, 0xffffe000, RZ, 0xc0, !PT ;  /* 0xffffe00025227812 */ /* 0x000fe200078ec0ff */
[----:B------:R-:W-:Y:S01]  /*b1d0*/  UPRMT UR4, UR52, 0x654, UR4 ;  /* 0x0000065434047896 */ /* 0x000fe20008000004 */
[----:B------:R-:W-:Y:S02]  /*b1e0*/  LOP3.LUT R37, R38, 0xffffe000, RZ, 0xc0, !PT ;  /* 0xffffe00026257812 */ /* 0x000fe400078ec0ff */
[----:B------:R-:W-:Y:S01]  /*b1f0*/  LOP3.LUT R36, R39, 0xffffe000, RZ, 0xc0, !PT ;  /* 0xffffe00027247812 */ /* 0x000fe200078ec0ff */
[C---:B-1----:R-:W-:Y:S01]  /*b200*/  FMUL R4, R24.reuse, R4 ;  /* 0x0000000418047220 */ /* 0x042fe20000400000 */
[C---:B------:R-:W-:Y:S01]  /*b210*/  FMUL R5, R24.reuse, R5 ;  /* 0x0000000518057220 */ /* 0x040fe20000400000 */
[C---:B------:R-:W-:Y:S01]  /*b220*/  FMUL R6, R24.reuse, R6 ;  /* 0x0000000618067220 */ /* 0x040fe20000400000 */
[C---:B------:R-:W-:Y:S01]  /*b230*/  FMUL R7, R24.reuse, R7 ;  /* 0x0000000718077220 */ /* 0x040fe20000400000 */
[C---:B------:R-:W-:Y:S01]  /*b240*/  FFMA R4, R27.reuse, R0, R4 ;  /* 0x000000001b047223 */ /* 0x040fe20000000004 */
[C---:B------:R-:W-:Y:S01]  /*b250*/  FMUL R8, R24.reuse, R8 ;  /* 0x0000000818087220 */ /* 0x040fe20000400000 */
[C---:B------:R-:W-:Y:S01]  /*b260*/  FFMA R5, R27.reuse, R2, R5 ;  /* 0x000000021b057223 */ /* 0x040fe20000000005 */
[C---:B------:R-:W-:Y:S01]  /*b270*/  FMUL R9, R24.reuse, R9 ;  /* 0x0000000918097220 */ /* 0x040fe20000400000 */
[C---:B------:R-:W-:Y:S01]  /*b280*/  FFMA R6, R27.reuse, R3, R6 ;  /* 0x000000031b067223 */ /* 0x040fe20000000006 */
[----:B------:R-:W-:Y:S01]  /*b290*/  F2FP.TF32.F32.PACK_B R4, R4 ;  /* 0x00000004ff04723e */ /* 0x000fe200024050ff */
[C---:B------:R-:W-:Y:S01]  /*b2a0*/  FMUL R10, R24.reuse, R10 ;  /* 0x0000000a180a7220 */ /* 0x040fe20000400000 */
[----:B------:R-:W-:Y:S01]  /*b2b0*/  F2FP.TF32.F32.PACK_B R5, R5 ;  /* 0x00000005ff05723e */ /* 0x000fe200024050ff */
[C---:B------:R-:W-:Y:S01]  /*b2c0*/  FFMA R7, R27.reuse, R20, R7 ;  /* 0x000000141b077223 */ /* 0x040fe20000000007 */
[C---:B------:R-:W-:Y:S01]  /*b2d0*/  FMUL R11, R24.reuse, R11 ;  /* 0x0000000b180b7220 */ /* 0x040fe20000400000 */
        /* <DEDUP_REMOVED lines=8> */
[----:B------:R-:W-:Y:S01]  /*b360*/  F2FP.TF32.F32.PACK_B R6, R6 ;  /* 0x00000006ff06723e */ /* 0x000fe200024050ff */
[C---:B------:R-:W-:Y:S01]  /*b370*/  FFMA R12, R27.reuse, R31, R12 ;  /* 0x0000001f1b0c7223 */ /* 0x040fe2000000000c */
[----:B------:R-:W-:Y:S01]  /*b380*/  F2FP.TF32.F32.PACK_B R7, R7 ;  /* 0x00000007ff07723e */ /* 0x000fe200024050ff */
[C---:B------:R-:W-:Y:S01]  /*b390*/  FMUL R16, R24.reuse, R16 ;  /* 0x0000001018107220 */ /* 0x040fe20000400000 */
[C---:B------:R-:W-:Y:S01]  /*b3a0*/  FFMA R13, R27.reuse, R30, R13 ;  /* 0x0000001e1b0d7223 */ /* 0x040fe2000000000d */
[C---:B------:R-:W-:Y:S01]  /*b3b0*/  FMUL R17, R24.reuse, R17 ;  /* 0x0000001118117220 */ /* 0x040fe20000400000 */
[C---:B------:R-:W-:Y:S01]  /*b3c0*/  FFMA R14, R27.reuse, R33, R14 ;  /* 0x000000211b0e7223 */ /* 0x040fe2000000000e */
[C---:B------:R-:W-:Y:S01]  /*b3d0*/  FMUL R18, R24.reuse, R18 ;  /* 0x0000001218127220 */ /* 0x040fe20000400000 */
[C---:B------:R-:W-:Y:S01]  /*b3e0*/  FFMA R15, R27.reuse, R32, R15 ;  /* 0x000000201b0f7223 */ /* 0x040fe2000000000f */
[----:B------:R-:W-:Y:S01]  /*b3f0*/  FMUL R19, R24, R19 ;  /* 0x0000001318137220 */ /* 0x000fe20000400000 */
[----:B------:R-:W-:Y:S01]  /*b400*/  F2FP.TF32.F32.PACK_B R8, R8 ;  /* 0x00000008ff08723e */ /* 0x000fe200024050ff */
[C---:B------:R-:W-:Y:S01]  /*b410*/  FFMA R16, R27.reuse, R35, R16 ;  /* 0x000000231b107223 */ /* 0x040fe20000000010 */
[----:B------:R-:W-:Y:S01]  /*b420*/  F2FP.TF32.F32.PACK_B R9, R9 ;  /* 0x00000009ff09723e */ /* 0x000fe200024050ff */
[----:B------:R-:W-:Y:S01]  /*b430*/  SYNCS.ARRIVE.TRANS64.RED.A1T0 RZ, [UR4], RZ ;  /* 0x000000ffffff79a7 */ /* 0x000fe20008100404 */
[----:B------:R1:W-:Y:S01]  /*b440*/  STSM.16.M88.4 [R76+0x6400], R4 ;  /* 0x006400044c007844 */ /* 0x0003e20000000200 */
[----:B------:R-:W-:Y:S01]  /*b450*/  F2FP.TF32.F32.PACK_B R10, R10 ;  /* 0x0000000aff0a723e */ /* 0x000fe200024050ff */
[C---:B------:R-:W-:Y:S01]  /*b460*/  FFMA R17, R27.reuse, R34, R17 ;  /* 0x000000221b117223 */ /* 0x040fe20000000011 */
[----:B------:R-:W-:Y:S01]  /*b470*/  F2FP.TF32.F32.PACK_B R11, R11 ;  /* 0x0000000bff0b723e */ /* 0x000fe200024050ff */
[C---:B------:R-:W-:Y:S01]  /*b480*/  FFMA R18, R27.reuse, R37, R18 ;  /* 0x000000251b127223 */ /* 0x040fe20000000012 */
[----:B------:R-:W-:Y:S01]  /*b490*/  FFMA R19, R27, R36, R19 ;  /* 0x000000241b137223 */ /* 0x000fe20000000013 */
[----:B------:R-:W-:Y:S02]  /*b4a0*/  F2FP.TF32.F32.PACK_B R12, R12 ;  /* 0x0000000cff0c723e */ /* 0x000fe400024050ff */
[----:B------:R1:W-:Y:S01]  /*b4b0*/  STSM.16.M88.4 [R75+0x6400], R8 ;  /* 0x006400084b007844 */ /* 0x0003e20000000200 */
        /* <DEDUP_REMOVED lines=26> */
.L_x_165:
[----:B------:R-:W-:Y:S05]  /*b660*/  BSYNC.RECONVERGENT B0 ;  /* 0x0000000000007941 */ /* 0x000fea0003800200 */
.L_x_164:
[----:B------:R-:W-:Y:S01]  /*b670*/  BAR.SYNC.DEFER_BLOCKING 0x1, 0x80 ;  /* 0x0042000000007b1d */ /* 0x000fe20000010000 */
[----:B------:R-:W-:Y:S01]  /*b680*/  UISETP.NE.AND UP0, UPT, UR53, -0x8, UPT ;  /* 0xfffffff83500788c */ /* 0x000fe2000bf05270 */
[----:B------:R-:W-:Y:S08]  /*b690*/  IADD3 R0, PT, PT, R22, 0x1, RZ ;  /* 0x0000000116007810 */ /* 0x000ff00007ffe0ff */
[----:B------:R-:W-:Y:S05]  /*b6a0*/  BRA.U !UP0, `(.L_x_166) ;  /* 0x0000000108287547 */ /* 0x000fea000b800000 */
[----:B------:R-:W-:Y:S01]  /*b6b0*/  ISETP.NE.AND P0, PT, R74, RZ, PT ;  /* 0x000000ff4a00720c */ /* 0x000fe20003f05270 */
[----:B------:R-:W-:Y:S01]  /*b6c0*/  IMAD.U32 R3, RZ, RZ, UR47 ;  /* 0x0000002fff037e24 */ /* 0x000fe2000f8e00ff */
[----:B------:R-:W-:Y:S01]  /*b6d0*/  UIADD3 UR4, UPT, UPT, UR47, 0x1, URZ ;  /* 0x000000012f047890 */ /* 0x000fe2000fffe0ff */
[----:B------:R-:W-:Y:S03]  /*b6e0*/  IMAD.U32 R2, RZ, RZ, UR52 ;  /* 0x00000034ff027e24 */ /* 0x000fe6000f8e00ff */
[----:B------:R-:W-:Y:S04]  /*b6f0*/  UISETP.NE.AND UP0, UPT, UR4, 0x4, UPT ;  /* 0x000000040400788c */ /* 0x000fe8000bf05270 */
[----:B------:R-:W-:Y:S03]  /*b700*/  USEL UR47, UR4, URZ, UP0 ;  /* 0x000000ff042f7287 */ /* 0x000fe60008000000 */
[----:B------:R-:W-:Y:S05]  /*b710*/  @P0 LEA R3, R3, UR43, 0x3 ;  /* 0x0000002b03030c11 */ /* 0x000fea000f8e18ff */
[----:B------:R-:W-:Y:S05]  /*b720*/  @P0 VIADD R3, R3, 0x40 ;  /* 0x0000004003030836 */ /* 0x000fea0000000000 */
[----:B------:R-:W-:Y:S04]  /*b730*/  @P0 PRMT R2, R2, 0x654, R3 ;  /* 0x0000065402020816 */ /* 0x000fe80000000003 */
[----:B------:R2:W-:Y:S03]  /*b740*/  @P0 SYNCS.ARRIVE.TRANS64.RED.A1T0 RZ, [R2+URZ], RZ ;  /* 0x000000ff02ff09a7 */ /* 0x0005e600081004ff */
.L_x_166:
[----:B------:R-:W-:Y:S01]  /*b750*/  R2UR UR6, R73 ;  /* 0x00000000490672ca */ /* 0x000fe200000e0000 */
[----:B------:R-:W-:Y:S01]  /*b760*/  UIADD3 UR53, UPT, UPT, UR53, 0x8, URZ ;  /* 0x0000000835357890 */ /* 0x000fe2000fffe0ff */
[----:B------:R-:W-:Y:S02]  /*b770*/  R2UR UR5, R59 ;  /* 0x000000003b0572ca */ /* 0x000fe400000e0000 */
[----:B------:R-:W-:Y:S02]  /*b780*/  R2UR UR4, R60 ;  /* 0x000000003c0472ca */ /* 0x000fe400000e0000 */
[----:B------:R-:W-:Y:S02]  /*b790*/  R2UR UR36, R72 ;  /* 0x00000000482472ca */ /* 0x000fe400000e0000 */
[----:B------:R-:W-:Y:S02]  /*b7a0*/  ISETP.NE.AND P0, PT, R64, 0x2, PT ;  /* 0x000000024000780c */ /* 0x000fe40003f05270 */
[----:B------:R-:W-:Y:S02]  /*b7b0*/  ISETP.NE.AND P1, PT, R0, 0x4, PT ;  /* 0x000000040000780c */ /* 0x000fe40003f25270 */
[----:B--2---:R-:W-:Y:S01]  /*b7c0*/  SEL R2, RZ, 0x1, P0 ;  /* 0x00000001ff027807 */ /* 0x004fe20000000000 */
[----:B------:R-:W-:Y:S01]  /*b7d0*/  UISETP.NE.AND UP0, UPT, UR6, URZ, UPT ;  /* 0x000000ff0600728c */ /* 0x000fe2000bf05270 */
[----:B------:R-:W-:Y:S01]  /*b7e0*/  SEL R3, RZ, 0x1, P1 ;  /* 0x00000001ff037807 */ /* 0x000fe20000800000 */
[----:B------:R-:W-:Y:S01]  /*b7f0*/  UIADD3 UR20, UPT, UPT, UR37, UR5, URZ ;  /* 0x0000000525147290 */ /* 0x000fe2000fffe0ff */
[----:B------:R-:W-:Y:S01]  /*b800*/  LOP3.LUT R65, R65, R2, RZ, 0x3c, !PT ;  /* 0x0000000241417212 */ /* 0x000fe200078e3cff */
[----:B------:R-:W-:Y:S01]  /*b810*/  UIADD3 UR16, UPT, UPT, UR38, UR4, URZ ;  /* 0x0000000426107290 */ /* 0x000fe2000fffe0ff */
[----:B------:R-:W-:Y:S02]  /*b820*/  LOP3.LUT R66, R66, R3, RZ, 0x3c, !PT ;  /* 0x0000000342427212 */ /* 0x000fe400078e3cff */
[----:B------:R-:W-:Y:S02]  /*b830*/  SEL R64, R64, RZ, P0 ;  /* 0x000000ff40407207 */ /* 0x000fe40000000000 */
[----:B------:R-:W-:Y:S01]  /*b840*/  SEL R22, R0, RZ, P1 ;  /* 0x000000ff00167207 */ /* 0x000fe20000800000 */
[----:B------:R-:W-:Y:S06]  /*b850*/  BRA.U UP0, `(.L_x_167) ;  /* 0xffffffa100d47547 */ /* 0x000fec000b83ffff */
[----:B------:R-:W-:-:S13]  /*b860*/  R2UR UR4, R61 ;  /* 0x000000003d0472ca */ /* 0x000fda00000e0000 */
[----:B------:R-:W-:-:S09]  /*b870*/  UISETP.NE.AND UP0, UPT, UR4, URZ, UPT ;  /* 0x000000ff0400728c */ /* 0x000fd2000bf05270 */
[----:B------:R-:W-:Y:S05]  /*b880*/  BRA.U !UP0, `(.L_x_168) ;  /* 0x0000000108487547 */ /* 0x000fea000b800000 */
[----:B------:R-:W2:Y:S02]  /*b890*/  LDCU.64 UR4, c[0x0][0x890] ;  /* 0x00011200ff0477ac */ /* 0x000ea40008000a00 */
[----:B--2---:R-:W-:-:S04]  /*b8a0*/  UISETP.NE.U32.AND UP0, UPT, UR4, URZ, UPT ;  /* 0x000000ff0400728c */ /* 0x004fc8000bf05070 */
[----:B------:R-:W-:-:S09]  /*b8b0*/  UISETP.NE.AND.EX UP0, UPT, UR5, URZ, UPT, UP0 ;  /* 0x000000ff0500728c */ /* 0x000fd2000bf05300 */
[----:B------:R-:W-:Y:S05]  /*b8c0*/  BRA.U UP0, `(.L_x_169) ;  /* 0x00000001000c7547 */ /* 0x000fea000b800000 */
[----:B------:R-:W-:-:S13]  /*b8d0*/  FSETP.NEU.AND P0, PT, R27, RZ, PT ;  /* 0x000000ff1b00720b */ /* 0x000fda0003f0d000 */
[----:B------:R-:W-:Y:S05]  /*b8e0*/  @!P0 EXIT ;  /* 0x000000000000894d */ /* 0x000fea0003800000 */
[----:B------:R-:W-:Y:S05]  /*b8f0*/  BRA `(.L_x_168) ;  /* 0x00000000002c7947 */ /* 0x000fea0003800000 */
.L_x_169:
[----:B------:R-:W-:Y:S01]  /*b900*/  ISETP.NE.AND P0, PT, R63, RZ, PT ;  /* 0x000000ff3f00720c */ /* 0x000fe20003f05270 */
[----:B------:R-:W-:-:S12]  /*b910*/  BSSY.RECONVERGENT B0, `(.L_x_168) ;  /* 0x0000009000007945 */ /* 0x000fd80003800200 */
[----:B------:R-:W-:Y:S05]  /*b920*/  @P0 BRA `(.L_x_170) ;  /* 0x0000000000140947 */ /* 0x000fea0003800000 */
[----:B------:R-:W2:Y:S02]  /*b930*/  LDCU.64 UR4, c[0x0][0x888] ;  /* 0x00011100ff0477ac */ /* 0x000ea40008000a00 */
[----:B--2---:R-:W-:-:S04]  /*b940*/  ISETP.NE.U32.AND P0, PT, RZ, UR4, PT ;  /* 0x00000004ff007c0c */ /* 0x004fc8000bf05070 */
[----:B------:R-:W-:-:S13]  /*b950*/  ISETP.NE.AND.EX P0, PT, RZ, UR5, PT, P0 ;  /* 0x00000005ff007c0c */ /* 0x000fda000bf05300 */
[----:B------:R-:W-:Y:S05]  /*b960*/  @!P0 EXIT ;  /* 0x000000000000894d */ /* 0x000fea0003800000 */
[----:B------:R-:W-:Y:S05]  /*b970*/  BRA `(.L_x_171) ;  /* 0x0000000000087947 */ /* 0x000fea0003800000 */
.L_x_170:
[----:B------:R-:W-:-:S13]  /*b980*/  FSETP.NEU.AND P0, PT, R27, RZ, PT ;  /* 0x000000ff1b00720b */ /* 0x000fda0003f0d000 */
[----:B------:R-:W-:Y:S05]  /*b990*/  @!P0 EXIT ;  /* 0x000000000000894d */ /* 0x000fea0003800000 */
.L_x_171:
[----:B------:R-:W-:Y:S05]  /*b9a0*/  BSYNC.RECONVERGENT B0 ;  /* 0x0000000000007941 */ /* 0x000fea0003800200 */
.L_x_168:
[----:B------:R-:W-:Y:S01]  /*b9b0*/  ULEA UR4, UR47, UR43, 0x3 ;  /* 0x0000002b2f047291 */ /* 0x000fe2000f8e18ff */
[----:B------:R-:W-:-:S04]  /*b9c0*/  DEPBAR.LE SB0, 0x0 ;  /* 0x000080000000791a */ /* 0x000fc80000000000 */
[----:B------:R-:W-:-:S04]  /*b9d0*/  UIADD3 UR4, UPT, UPT, UR4, 0x40, URZ ;  /* 0x0000004004047890 */ /* 0x000fc8000fffe0ff */
[----:B------:R-:W-:-:S09]  /*b9e0*/  UPRMT UR4, UR52, 0x654, UR4 ;  /* 0x0000065434047896 */ /* 0x000fd20008000004 */
[----:B------:R-:W-:Y:S01]  /*b9f0*/  SYNCS.ARRIVE.TRANS64.RED.A1T0 RZ, [UR4], RZ ;  /* 0x000000ffffff79a7 */ /* 0x000fe20008100404 */
[----:B------:R-:W-:Y:S05]  /*ba00*/  EXIT ;  /* 0x000000000000794d */ /* 0x000fea0003800000 */
.L_x_24:
[----:B--2---:R2:W3:Y:S02]  /*ba10*/  SYNCS.PHASECHK.TRANS64.TRYWAIT P0, [R3+URZ+0xe0], R2 ;  /* 0x0000e002030075a7 */ /* 0x0044e400080011ff */
[----:B---3--:R-:W-:Y:S05]  /*ba20*/  @!P0 NANOSLEEP.SYNCS 0x989680 ;  /* 0x009896800000895d */ /* 0x008fea0003900000 */
[----:B------:R-:W3:Y:S02]  /*ba30*/  @!P0 SYNCS.PHASECHK.TRANS64 P0, [R3+URZ+0xe0], R2 ;  /* 0x0000e002030085a7 */ /* 0x000ee400080010ff */
[----:B---3--:R-:W-:Y:S05]  /*ba40*/  @!P0 BRA `(.L_x_24) ;  /* 0xfffffffc00f08947 */ /* 0x008fea000383ffff */
[----:B------:R-:W-:Y:S05]  /*ba50*/  BRA `(.L_x_172) ;  /* 0xffffff5c00e07947 */ /* 0x000fea000383ffff */
.L_x_27:
[----:B-1----:R-:W-:-:S07]  /*ba60*/  MOV R0, UR33 ;  /* 0x0000002100007c02 */ /* 0x002fce0008000f00 */
.L_x_173:
[----:B-1----:R1:W2:Y:S02]  /*ba70*/  SYNCS.PHASECHK.TRANS64.TRYWAIT P0, [R0+URZ+0x10], R3 ;  /* 0x00001003000075a7 */ /* 0x0022a400080011ff */
[----:B--2---:R-:W-:Y:S05]  /*ba80*/  @!P0 NANOSLEEP.SYNCS 0x989680 ;  /* 0x009896800000895d */ /* 0x004fea0003900000 */
[----:B------:R-:W2:Y:S02]  /*ba90*/  @!P0 SYNCS.PHASECHK.TRANS64 P0, [R0+URZ+0x10], R3 ;  /* 0x00001003000085a7 */ /* 0x000ea400080010ff */
[----:B--2---:R-:W-:Y:S05]  /*baa0*/  @!P0 BRA `(.L_x_173) ;  /* 0xfffffffc00f08947 */ /* 0x004fea000383ffff */
[----:B------:R-:W-:Y:S05]  /*bab0*/  BRA `(.L_x_26) ;  /* 0xffffff6000287947 */ /* 0x000fea000383ffff */
.L_x_34:
[----:B-1----:R-:W-:-:S07]  /*bac0*/  MOV R0, UR33 ;  /* 0x0000002100007c02 */ /* 0x002fce0008000f00 */
.L_x_174:
[----:B-1----:R1:W2:Y:S02]  /*bad0*/  SYNCS.PHASECHK.TRANS64.TRYWAIT P0, [R0+URZ+0x10], R3 ;  /* 0x00001003000075a7 */ /* 0x0022a400080011ff */
[----:B--2---:R-:W-:Y:S05]  /*bae0*/  @!P0 NANOSLEEP.SYNCS 0x989680 ;  /* 0x009896800000895d */ /* 0x004fea0003900000 */
[----:B------:R-:W2:Y:S02]  /*baf0*/  @!P0 SYNCS.PHASECHK.TRANS64 P0, [R0+URZ+0x10], R3 ;  /* 0x00001003000085a7 */ /* 0x000ea400080010ff */
[----:B--2---:R-:W-:Y:S05]  /*bb00*/  @!P0 BRA `(.L_x_174) ;  /* 0xfffffffc00f08947 */ /* 0x004fea000383ffff */
[----:B------:R-:W-:Y:S05]  /*bb10*/  BRA `(.L_x_33) ;  /* 0xffffff6400187947 */ /* 0x000fea000383ffff */
.L_x_39:
[----:B-1----:R1:W2:Y:S02]  /*bb20*/  SYNCS.PHASECHK.TRANS64.TRYWAIT P0, [R3+URZ+0x70], R0 ;  /* 0x00007000030075a7 */ /* 0x0022a400080011ff */
[----:B--2---:R-:W-:Y:S05]  /*bb30*/  @!P0 NANOSLEEP.SYNCS 0x989680 ;  /* 0x009896800000895d */ /* 0x004fea0003900000 */
[----:B------:R-:W2:Y:S02]  /*bb40*/  @!P0 SYNCS.PHASECHK.TRANS64 P0, [R3+URZ+0x70], R0 ;  /* 0x00007000030085a7 */ /* 0x000ea400080010ff */
[----:B--2---:R-:W-:Y:S05]  /*bb50*/  @!P0 BRA `(.L_x_39) ;  /* 0xfffffffc00f08947 */ /* 0x004fea000383ffff */
[----:B------:R-:W-:Y:S05]  /*bb60*/  BRA `(.L_x_175) ;  /* 0xffffff6400e87947 */ /* 0x000fea000383ffff */
.L_x_43:
[----:B-1----:R-:W-:-:S07]  /*bb70*/  MOV R0, UR4 ;  /* 0x0000000400007c02 */ /* 0x002fce0008000f00 */
.L_x_176:
[----:B-1----:R1:W2:Y:S02]  /*bb80*/  SYNCS.PHASECHK.TRANS64.TRYWAIT P0, [R0+URZ], R3 ;  /* 0x00000003000075a7 */ /* 0x0022a400080011ff */
[----:B--2---:R-:W-:Y:S05]  /*bb90*/  @!P0 NANOSLEEP.SYNCS 0x989680 ;  /* 0x009896800000895d */ /* 0x004fea0003900000 */
[----:B------:R-:W2:Y:S02]  /*bba0*/  @!P0 SYNCS.PHASECHK.TRANS64 P0, [R0+URZ], R3 ;  /* 0x00000003000085a7 */ /* 0x000ea400080010ff */
[----:B--2---:R-:W-:Y:S05]  /*bbb0*/  @!P0 BRA `(.L_x_176) ;  /* 0xfffffffc00f08947 */ /* 0x004fea000383ffff */
[----:B------:R-:W-:Y:S05]  /*bbc0*/  BRA `(.L_x_177) ;  /* 0xffffff6c00947947 */ /* 0x000fea000383ffff */
.L_x_46:
[----:B-1----:R1:W2:Y:S02]  /*bbd0*/  SYNCS.PHASECHK.TRANS64.TRYWAIT P0, [R2+URZ+0xd0], R5 ;  /* 0x0000d005020075a7 */ /* 0x0022a400080011ff */
[----:B--2---:R-:W-:Y:S05]  /*bbe0*/  @!P0 NANOSLEEP.SYNCS 0x989680 ;  /* 0x009896800000895d */ /* 0x004fea0003900000 */
[----:B------:R-:W2:Y:S02]  /*bbf0*/  @!P0 SYNCS.PHASECHK.TRANS64 P0, [R2+URZ+0xd0], R5 ;  /* 0x0000d005020085a7 */ /* 0x000ea400080010ff */
[----:B--2---:R-:W-:Y:S05]  /*bc00*/  @!P0 BRA `(.L_x_46) ;  /* 0xfffffffc00f08947 */ /* 0x004fea000383ffff */
[----:B------:R-:W-:Y:S05]  /*bc10*/  BRA `(.L_x_178) ;  /* 0xffffff6c00f07947 */ /* 0x000fea000383ffff */
.L_x_47:
[----:B------:R-:W-:-:S07]  /*bc20*/  MOV R2, UR4 ;  /* 0x0000000400027c02 */ /* 0x000fce0008000f00 */
.L_x_179:
[----:B-1----:R1:W2:Y:S02]  /*bc30*/  SYNCS.PHASECHK.TRANS64.TRYWAIT P0, [R2+URZ+0x80], R5 ;  /* 0x00008005020075a7 */ /* 0x0022a400080011ff */
[----:B--2---:R-:W-:Y:S05]  /*bc40*/  @!P0 NANOSLEEP.SYNCS 0x989680 ;  /* 0x009896800000895d */ /* 0x004fea0003900000 */
[----:B------:R-:W2:Y:S02]  /*bc50*/  @!P0 SYNCS.PHASECHK.TRANS64 P0, [R2+URZ+0x80], R5 ;  /* 0x00008005020085a7 */ /* 0x000ea400080010ff */
[----:B--2---:R-:W-:Y:S05]  /*bc60*/  @!P0 BRA `(.L_x_179) ;  /* 0xfffffffc00f08947 */ /* 0x004fea000383ffff */
[----:B------:R-:W-:Y:S05]  /*bc70*/  BRA `(.L_x_180) ;  /* 0xffffff7000007947 */ /* 0x000fea000383ffff */
.L_x_48:
[----:B-1----:R1:W2:Y:S02]  /*bc80*/  SYNCS.PHASECHK.TRANS64.TRYWAIT P1, [R2+URZ+0x70], R5 ;  /* 0x00007005020075a7 */ /* 0x0022a400080211ff */
[----:B--2---:R-:W-:Y:S05]  /*bc90*/  @!P1 NANOSLEEP.SYNCS 0x989680 ;  /* 0x009896800000995d */ /* 0x004fea0003900000 */
[----:B------:R-:W2:Y:S02]  /*bca0*/  @!P1 SYNCS.PHASECHK.TRANS64 P1, [R2+URZ+0x70], R5 ;  /* 0x00007005020095a7 */ /* 0x000ea400080210ff */
[----:B--2---:R-:W-:Y:S05]  /*bcb0*/  @!P1 BRA `(.L_x_48) ;  /* 0xfffffffc00f09947 */ /* 0x004fea000383ffff */
[----:B------:R-:W-:Y:S05]  /*bcc0*/  BRA `(.L_x_181) ;  /* 0xffffff7000307947 */ /* 0x000fea000383ffff */
.L_x_51:
[----:B------:R-:W-:-:S07]  /*bcd0*/  MOV R0, UR4 ;  /* 0x0000000400007c02 */ /* 0x000fce0008000f00 */
.L_x_182:
[----:B-1----:R1:W2:Y:S02]  /*bce0*/  SYNCS.PHASECHK.TRANS64.TRYWAIT P0, [R0+URZ+0x80], R3 ;  /* 0x00008003000075a7 */ /* 0x0022a400080011ff */
[----:B--2---:R-:W-:Y:S05]  /*bcf0*/  @!P0 NANOSLEEP.SYNCS 0x989680 ;  /* 0x009896800000895d */ /* 0x004fea0003900000 */
[----:B------:R-:W2:Y:S02]  /*bd00*/  @!P0 SYNCS.PHASECHK.TRANS64 P0, [R0+URZ+0x80], R3 ;  /* 0x00008003000085a7 */ /* 0x000ea400080010ff */
[----:B--2---:R-:W-:Y:S05]  /*bd10*/  @!P0 BRA `(.L_x_182) ;  /* 0xfffffffc00f08947 */ /* 0x004fea000383ffff */
[----:B------:R-:W-:Y:S05]  /*bd20*/  BRA `(.L_x_50) ;  /* 0xffffff7000847947 */ /* 0x000fea000383ffff */
.L_x_58:
[----:B-1----:R1:W2:Y:S02]  /*bd30*/  SYNCS.PHASECHK.TRANS64.TRYWAIT P1, [R0+URZ+0x70], R5 ;  /* 0x00007005000075a7 */ /* 0x0022a400080211ff */
[----:B--2---:R-:W-:Y:S05]  /*bd40*/  @!P1 NANOSLEEP.SYNCS 0x989680 ;  /* 0x009896800000995d */ /* 0x004fea0003900000 */
[----:B------:R-:W2:Y:S02]  /*bd50*/  @!P1 SYNCS.PHASECHK.TRANS64 P1, [R0+URZ+0x70], R5 ;  /* 0x00007005000095a7 */ /* 0x000ea400080210ff */
[----:B--2---:R-:W-:Y:S05]  /*bd60*/  @!P1 BRA `(.L_x_58) ;  /* 0xfffffffc00f09947 */ /* 0x004fea000383ffff */
[----:B------:R-:W-:Y:S05]  /*bd70*/  BRA `(.L_x_183) ;  /* 0xffffff7800187947 */ /* 0x000fea000383ffff */
.L_x_59:
[----:B------:R-:W-:-:S07]  /*bd80*/  MOV R3, UR46 ;  /* 0x0000002e00037c02 */ /* 0x000fce0008000f00 */
.L_x_184:
[----:B-1----:R1:W2:Y:S02]  /*bd90*/  SYNCS.PHASECHK.TRANS64.TRYWAIT P0, [R3+URZ+0xb0], R0 ;  /* 0x0000b000030075a7 */ /* 0x0022a400080011ff */
[----:B--2---:R-:W-:Y:S05]  /*bda0*/  @!P0 NANOSLEEP.SYNCS 0x989680 ;  /* 0x009896800000895d */ /* 0x004fea0003900000 */
[----:B------:R-:W2:Y:S02]  /*bdb0*/  @!P0 SYNCS.PHASECHK.TRANS64 P0, [R3+URZ+0xb0], R0 ;  /* 0x0000b000030085a7 */ /* 0x000ea400080010ff */
[----:B--2---:R-:W-:Y:S05]  /*bdc0*/  @!P0 BRA `(.L_x_184) ;  /* 0xfffffffc00f08947 */ /* 0x004fea000383ffff */
[----:B------:R-:W-:Y:S05]  /*bdd0*/  BRA `(.L_x_185) ;  /* 0xffffff7800687947 */ /* 0x000fea000383ffff */
.L_x_62:
[----:B------:R-:W-:Y:S07]  /*bde0*/  MOV R0, UR7 ;  /* 0x0000000700007c02 */ /* 0x000fee0008000f00 */
.L_x_186:
[----:B-1----:R1:W2:Y:S02]  /*bdf0*/  SYNCS.PHASECHK.TRANS64.TRYWAIT P0, [R0+URZ], R3 ;  /* 0x00000003000075a7 */ /* 0x0022a400080011ff */
[----:B--2---:R-:W-:Y:S05]  /*be00*/  @!P0 NANOSLEEP.SYNCS 0x989680 ;  /* 0x009896800000895d */ /* 0x004fea0003900000 */
[----:B------:R-:W2:Y:S02]  /*be10*/  @!P0 SYNCS.PHASECHK.TRANS64 P0, [R0+URZ], R3 ;  /* 0x00000003000085a7 */ /* 0x000ea400080010ff */
[----:B--2---:R-:W-:Y:S05]  /*be20*/  @!P0 BRA `(.L_x_186) ;  /* 0xfffffffc00f08947 */ /* 0x004fea000383ffff */
[----:B------:R-:W-:Y:S05]  /*be30*/  BRA `(.L_x_61) ;  /* 0xffffff7800847947 */ /* 0x000fea000383ffff */
.L_x_65:
[----:B------:R-:W-:-:S07]  /*be40*/  MOV R0, UR4 ;  /* 0x0000000400007c02 */ /* 0x000fce0008000f00 */
.L_x_187:
[----:B--2---:R2:W4:Y:S02]  /*be50*/  SYNCS.PHASECHK.TRANS64.TRYWAIT P0, [R0+URZ], R3 ;  /* 0x00000003000075a7 */ /* 0x00452400080011ff */
[----:B----4-:R-:W-:Y:S05]  /*be60*/  @!P0 NANOSLEEP.SYNCS 0x989680 ;  /* 0x009896800000895d */ /* 0x010fea0003900000 */
[----:B------:R-:W4:Y:S02]  /*be70*/  @!P0 SYNCS.PHASECHK.TRANS64 P0, [R0+URZ], R3 ;  /* 0x00000003000085a7 */ /* 0x000f2400080010ff */
[----:B----4-:R-:W-:Y:S05]  /*be80*/  @!P0 BRA `(.L_x_187) ;  /* 0xfffffffc00f08947 */ /* 0x010fea000383ffff */
[----:B------:R-:W-:Y:S05]  /*be90*/  BRA `(.L_x_188) ;  /* 0xffffff7c00b07947 */ /* 0x000fea000383ffff */
.L_x_66:
[----:B------:R-:W-:-:S07]  /*bea0*/  MOV R0, UR5 ;  /* 0x0000000500007c02 */ /* 0x000fce0008000f00 */
.L_x_189:
[----:B-1----:R1:W2:Y:S02]  /*beb0*/  SYNCS.PHASECHK.TRANS64.TRYWAIT P0, [R0+URZ], R3 ;  /* 0x00000003000075a7 */ /* 0x0022a400080011ff */
[----:B--2---:R-:W-:Y:S05]  /*bec0*/  @!P0 NANOSLEEP.SYNCS 0x989680 ;  /* 0x009896800000895d */ /* 0x004fea0003900000 */
[----:B------:R-:W2:Y:S02]  /*bed0*/  @!P0 SYNCS.PHASECHK.TRANS64 P0, [R0+URZ], R3 ;  /* 0x00000003000085a7 */ /* 0x000ea400080010ff */
[----:B--2---:R-:W-:Y:S05]  /*bee0*/  @!P0 BRA `(.L_x_189) ;  /* 0xfffffffc00f08947 */ /* 0x004fea000383ffff */
[----:B------:R-:W-:Y:S05]  /*bef0*/  BRA `(.L_x_190) ;  /* 0xffffff7c00bc7947 */ /* 0x000fea000383ffff */
.L_x_67:
[----:B------:R-:W-:-:S07]  /*bf00*/  MOV R0, UR5 ;  /* 0x0000000500007c02 */ /* 0x000fce0008000f00 */
.L_x_191:
[----:B-1----:R1:W2:Y:S02]  /*bf10*/  SYNCS.PHASECHK.TRANS64.TRYWAIT P0, [R0+URZ], R3 ;  /* 0x00000003000075a7 */ /* 0x0022a400080011ff */
[----:B--2---:R-:W-:Y:S05]  /*bf20*/  @!P0 NANOSLEEP.SYNCS 0x989680 ;  /* 0x009896800000895d */ /* 0x004fea0003900000 */
[----:B------:R-:W2:Y:S02]  /*bf30*/  @!P0 SYNCS.PHASECHK.TRANS64 P0, [R0+URZ], R3 ;  /* 0x00000003000085a7 */ /* 0x000ea400080010ff */
[----:B--2---:R-:W-:Y:S05]  /*bf40*/  @!P0 BRA `(.L_x_191) ;  /* 0xfffffffc00f08947 */ /* 0x004fea000383ffff */
[----:B------:R-:W-:Y:S05]  /*bf50*/  BRA `(.L_x_192) ;  /* 0xffffff7c00c87947 */ /* 0x000fea000383ffff */
.L_x_68:
[----:B------:R-:W-:-:S07]  /*bf60*/  MOV R0, UR4 ;  /* 0x0000000400007c02 */ /* 0x000fce0008000f00 */
.L_x_193:
[----:B-1----:R1:W2:Y:S02]  /*bf70*/  SYNCS.PHASECHK.TRANS64.TRYWAIT P0, [R0+URZ], R3 ;  /* 0x00000003000075a7 */ /* 0x0022a400080011ff */
[----:B--2---:R-:W-:Y:S05]  /*bf80*/  @!P0 NANOSLEEP.SYNCS 0x989680 ;  /* 0x009896800000895d */ /* 0x004fea0003900000 */
[----:B------:R-:W2:Y:S02]  /*bf90*/  @!P0 SYNCS.PHASECHK.TRANS64 P0, [R0+URZ], R3 ;  /* 0x00000003000085a7 */ /* 0x000ea400080010ff */
[----:B--2---:R-:W-:Y:S05]  /*bfa0*/  @!P0 BRA `(.L_x_193) ;  /* 0xfffffffc00f08947 */ /* 0x004fea000383ffff */
[----:B------:R-:W-:Y:S05]  /*bfb0*/  BRA `(.L_x_194) ;  /* 0xffffff7c00d47947 */ /* 0x000fea000383ffff */
.L_x_73:
[----:B--2---:R2:W3:Y:S02]  /*bfc0*/  SYNCS.PHASECHK.TRANS64.TRYWAIT P0, [R12+URZ+0x70], R9 ;  /* 0x000070090c0075a7 */ /* 0x0044e400080011ff */
[----:B---3--:R-:W-:Y:S05]  /*bfd0*/  @!P0 NANOSLEEP.SYNCS 0x989680 ;  /* 0x009896800000895d */ /* 0x008fea0003900000 */
[----:B------:R-:W3:Y:S02]  /*bfe0*/  @!P0 SYNCS.PHASECHK.TRANS64 P0, [R12+URZ+0x70], R9 ;  /* 0x000070090c0085a7 */ /* 0x000ee400080010ff */
[----:B---3--:R-:W-:Y:S05]  /*bff0*/  @!P0 BRA `(.L_x_73) ;  /* 0xfffffffc00f08947 */ /* 0x008fea000383ffff */
[----:B------:R-:W-:Y:S05]  /*c000*/  BRA `(.L_x_195) ;  /* 0xffffff8000ec7947 */ /* 0x000fea000383ffff */
.L_x_76:
[----:B------:R-:W-:Y:S07]  /*c010*/  MOV R0, UR21 ;  /* 0x0000001500007c02 */ /* 0x000fee0008000f00 */
.L_x_196:
[----:B--2---:R2:W3:Y:S02]  /*c020*/  SYNCS.PHASECHK.TRANS64.TRYWAIT P2, [R0+URZ+0x68], R9 ;  /* 0x00006809000075a7 */ /* 0x0044e400080411ff */
[----:B---3--:R-:W-:Y:S05]  /*c030*/  @!P2 NANOSLEEP.SYNCS 0x989680 ;  /* 0x009896800000a95d */ /* 0x008fea0003900000 */
[----:B------:R-:W3:Y:S02]  /*c040*/  @!P2 SYNCS.PHASECHK.TRANS64 P2, [R0+URZ+0x68], R9 ;  /* 0x000068090000a5a7 */ /* 0x000ee400080410ff */
[----:B---3--:R-:W-:Y:S05]  /*c050*/  @!P2 BRA `(.L_x_196) ;  /* 0xfffffffc00f0a947 */ /* 0x008fea000383ffff */
[----:B------:R-:W-:Y:S05]  /*c060*/  BRA `(.L_x_75) ;  /* 0xffffff8800587947 */ /* 0x000fea000383ffff */
.L_x_79:
[----:B------:R-:W-:Y:S07]  /*c070*/  MOV R9, UR21 ;  /* 0x0000001500097c02 */ /* 0x000fee0008000f00 */
.L_x_197:
[----:B--2---:R2:W3:Y:S02]  /*c080*/  SYNCS.PHASECHK.TRANS64.TRYWAIT P0, [R9+URZ+0x40], R10 ;  /* 0x0000400a090075a7 */ /* 0x0044e400080011ff */
[----:B---3--:R-:W-:Y:S05]  /*c090*/  @!P0 NANOSLEEP.SYNCS 0x989680 ;  /* 0x009896800000895d */ /* 0x008fea0003900000 */
[----:B------:R-:W3:Y:S02]  /*c0a0*/  @!P0 SYNCS.PHASECHK.TRANS64 P0, [R9+URZ+0x40], R10 ;  /* 0x0000400a090085a7 */ /* 0x000ee400080010ff */
[----:B---3--:R-:W-:Y:S05]  /*c0b0*/  @!P0 BRA `(.L_x_197) ;  /* 0xfffffffc00f08947 */ /* 0x008fea000383ffff */
[----:B------:R-:W-:Y:S05]  /*c0c0*/  BRA `(.L_x_198) ;  /* 0xffffff8800b47947 */ /* 0x000fea000383ffff */
.L_x_80:
[----:B------:R-:W-:Y:S07]  /*c0d0*/  MOV R9, UR21 ;  /* 0x0000001500097c02 */ /* 0x000fee0008000f00 */
.L_x_199:
[----:B--2---:R2:W3:Y:S02]  /*c0e0*/  SYNCS.PHASECHK.TRANS64.TRYWAIT P0, [R9+URZ+0x48], R10 ;  /* 0x0000480a090075a7 */ /* 0x0044e400080011ff */
[----:B---3--:R-:W-:Y:S05]  /*c0f0*/  @!P0 NANOSLEEP.SYNCS 0x989680 ;  /* 0x009896800000895d */ /* 0x008fea0003900000 */
[----:B------:R-:W3:Y:S02]  /*c100*/  @!P0 SYNCS.PHASECHK.TRANS64 P0, [R9+URZ+0x48], R10 ;  /* 0x0000480a090085a7 */ /* 0x000ee400080010ff */
[----:B---3--:R-:W-:Y:S05]  /*c110*/  @!P0 BRA `(.L_x_199) ;  /* 0xfffffffc00f08947 */ /* 0x008fea000383ffff */
[----:B------:R-:W-:Y:S05]  /*c120*/  BRA `(.L_x_200) ;  /* 0xffffff8800f47947 */ /* 0x000fea000383ffff */
.L_x_81:
[----:B------:R-:W-:Y:S07]  /*c130*/  MOV R9, UR21 ;  /* 0x0000001500097c02 */ /* 0x000fee0008000f00 */
.L_x_201:
[----:B--2---:R2:W3:Y:S02]  /*c140*/  SYNCS.PHASECHK.TRANS64.TRYWAIT P0, [R9+URZ+0x50], R10 ;  /* 0x0000500a090075a7 */ /* 0x0044e400080011ff */
[----:B---3--:R-:W-:Y:S05]  /*c150*/  @!P0 NANOSLEEP.SYNCS 0x989680 ;  /* 0x009896800000895d */ /* 0x008fea0003900000 */
[----:B------:R-:W3:Y:S02]  /*c160*/  @!P0 SYNCS.PHASECHK.TRANS64 P0, [R9+URZ+0x50], R10 ;  /* 0x0000500a090085a7 */ /* 0x000ee400080010ff */
[----:B---3--:R-:W-:Y:S05]  /*c170*/  @!P0 BRA `(.L_x_201) ;  /* 0xfffffffc00f08947 */ /* 0x008fea000383ffff */
[----:B------:R-:W-:Y:S05]  /*c180*/  BRA `(.L_x_202) ;  /* 0xffffff8c00387947 */ /* 0x000fea000383ffff */
.L_x_82:
[----:B------:R-:W-:Y:S07]  /*c190*/  MOV R9, UR21 ;  /* 0x0000001500097c02 */ /* 0x000fee0008000f00 */
.L_x_203:
[----:B--2---:R2:W3:Y:S02]  /*c1a0*/  SYNCS.PHASECHK.TRANS64.TRYWAIT P0, [R9+URZ+0x58], R10 ;  /* 0x0000580a090075a7 */ /* 0x0044e400080011ff */
[----:B---3--:R-:W-:Y:S05]  /*c1b0*/  @!P0 NANOSLEEP.SYNCS 0x989680 ;  /* 0x009896800000895d */ /* 0x008fea0003900000 */
[----:B------:R-:W3:Y:S02]  /*c1c0*/  @!P0 SYNCS.PHASECHK.TRANS64 P0, [R9+URZ+0x58], R10 ;  /* 0x0000580a090085a7 */ /* 0x000ee400080010ff */
[----:B---3--:R-:W-:Y:S05]  /*c1d0*/  @!P0 BRA `(.L_x_203) ;  /* 0xfffffffc00f08947 */ /* 0x008fea000383ffff */
[----:B------:R-:W-:Y:S05]  /*c1e0*/  BRA `(.L_x_204) ;  /* 0xffffff8c00807947 */ /* 0x000fea000383ffff */
.L_x_83:
[----:B------:R-:W-:Y:S07]  /*c1f0*/  MOV R0, UR21 ;  /* 0x0000001500007c02 */ /* 0x000fee0008000f00 */
.L_x_205:
[----:B--2---:R2:W3:Y:S02]  /*c200*/  SYNCS.PHASECHK.TRANS64.TRYWAIT P0, [R0+URZ+0x40], R9 ;  /* 0x00004009000075a7 */ /* 0x0044e400080011ff */
[----:B---3--:R-:W-:Y:S05]  /*c210*/  @!P0 NANOSLEEP.SYNCS 0x989680 ;  /* 0x009896800000895d */ /* 0x008fea0003900000 */
[----:B------:R-:W3:Y:S02]  /*c220*/  @!P0 SYNCS.PHASECHK.TRANS64 P0, [R0+URZ+0x40], R9 ;  /* 0x00004009000085a7 */ /* 0x000ee400080010ff */
[----:B---3--:R-:W-:Y:S05]  /*c230*/  @!P0 BRA `(.L_x_205) ;  /* 0xfffffffc00f08947 */ /* 0x008fea000383ffff */
[----:B------:R-:W-:Y:S05]  /*c240*/  BRA `(.L_x_206) ;  /* 0xffffff8c00cc7947 */ /* 0x000fea000383ffff */
.L_x_84:
[----:B------:R-:W-:Y:S07]  /*c250*/  MOV R0, UR21 ;  /* 0x0000001500007c02 */ /* 0x000fee0008000f00 */
.L_x_207:
[----:B--2---:R2:W3:Y:S02]  /*c260*/  SYNCS.PHASECHK.TRANS64.TRYWAIT P0, [R0+URZ+0x48], R9 ;  /* 0x00004809000075a7 */ /* 0x0044e400080011ff */
[----:B---3--:R-:W-:Y:S05]  /*c270*/  @!P0 NANOSLEEP.SYNCS 0x989680 ;  /* 0x009896800000895d */ /* 0x008fea0003900000 */
[----:B------:R-:W3:Y:S02]  /*c280*/  @!P0 SYNCS.PHASECHK.TRANS64 P0, [R0+URZ+0x48], R9 ;  /* 0x00004809000085a7 */ /* 0x000ee400080010ff */
[----:B---3--:R-:W-:Y:S05]  /*c290*/  @!P0 BRA `(.L_x_207) ;  /* 0xfffffffc00f08947 */ /* 0x008fea000383ffff */
[----:B------:R-:W-:Y:S05]  /*c2a0*/  BRA `(.L_x_208) ;  /* 0xffffff9000147947 */ /* 0x000fea000383ffff */
.L_x_85:
[----:B------:R-:W-:Y:S07]  /*c2b0*/  MOV R0, UR21 ;  /* 0x0000001500007c02 */ /* 0x000fee0008000f00 */
.L_x_209:
[----:B--2---:R2:W3:Y:S02]  /*c2c0*/  SYNCS.PHASECHK.TRANS64.TRYWAIT P0, [R0+URZ+0x50], R9 ;  /* 0x00005009000075a7 */ /* 0x0044e400080011ff */
[----:B---3--:R-:W-:Y:S05]  /*c2d0*/  @!P0 NANOSLEEP.SYNCS 0x989680 ;  /* 0x009896800000895d */ /* 0x008fea0003900000 */
[----:B------:R-:W3:Y:S02]  /*c2e0*/  @!P0 SYNCS.PHASECHK.TRANS64 P0, [R0+URZ+0x50], R9 ;  /* 0x00005009000085a7 */ /* 0x000ee400080010ff */
[----:B---3--:R-:W-:Y:S05]  /*c2f0*/  @!P0 BRA `(.L_x_209) ;  /* 0xfffffffc00f08947 */ /* 0x008fea000383ffff */
[----:B------:R-:W-:Y:S05]  /*c300*/  BRA `(.L_x_210) ;  /* 0xffffff90005c7947 */ /* 0x000fea000383ffff */
.L_x_86:
[----:B------:R-:W-:Y:S07]  /*c310*/  MOV R0, UR21 ;  /* 0x0000001500007c02 */ /* 0x000fee0008000f00 */
.L_x_211:
[----:B--2---:R2:W3:Y:S02]  /*c320*/  SYNCS.PHASECHK.TRANS64.TRYWAIT P0, [R0+URZ+0x58], R9 ;  /* 0x00005809000075a7 */ /* 0x0044e400080011ff */
[----:B---3--:R-:W-:Y:S05]  /*c330*/  @!P0 NANOSLEEP.SYNCS 0x989680 ;  /* 0x009896800000895d */ /* 0x008fea0003900000 */
[----:B------:R-:W3:Y:S02]  /*c340*/  @!P0 SYNCS.PHASECHK.TRANS64 P0, [R0+URZ+0x58], R9 ;  /* 0x00005809000085a7 */ /* 0x000ee400080010ff */
[----:B---3--:R-:W-:Y:S05]  /*c350*/  @!P0 BRA `(.L_x_211) ;  /* 0xfffffffc00f08947 */ /* 0x008fea000383ffff */
[----:B------:R-:W-:Y:S05]  /*c360*/  BRA `(.L_x_212) ;  /* 0xffffff9000a07947 */ /* 0x000fea000383ffff */
.L_x_88:
[----:B------:R-:W-:-:S07]  /*c370*/  MOV R3, UR21 ;  /* 0x0000001500037c02 */ /* 0x000fce0008000f00 */
.L_x_213:
[----:B---3--:R3:W4:Y:S02]  /*c380*/  SYNCS.PHASECHK.TRANS64.TRYWAIT P0, [R3+URZ+0x40], R10 ;  /* 0x0000400a030075a7 */ /* 0x00872400080011ff */
[----:B----4-:R-:W-:Y:S05]  /*c390*/  @!P0 NANOSLEEP.SYNCS 0x989680 ;  /* 0x009896800000895d */ /* 0x010fea0003900000 */
[----:B------:R-:W4:Y:S02]  /*c3a0*/  @!P0 SYNCS.PHASECHK.TRANS64 P0, [R3+URZ+0x40], R10 ;  /* 0x0000400a030085a7 */ /* 0x000f2400080010ff */
[----:B----4-:R-:W-:Y:S05]  /*c3b0*/  @!P0 BRA `(.L_x_213) ;  /* 0xfffffffc00f08947 */ /* 0x010fea000383ffff */
[----:B------:R-:W-:Y:S05]  /*c3c0*/  BRA `(.L_x_214) ;  /* 0xffffff9400107947 */ /* 0x000fea000383ffff */
.L_x_89:
[----:B---3--:R-:W-:-:S07]  /*c3d0*/  MOV R3, UR21 ;  /* 0x0000001500037c02 */ /* 0x008fce0008000f00 */
.L_x_215:
[----:B---3--:R3:W4:Y:S02]  /*c3e0*/  SYNCS.PHASECHK.TRANS64.TRYWAIT P0, [R3+URZ+0x48], R10 ;  /* 0x0000480a030075a7 */ /* 0x00872400080011ff */
[----:B----4-:R-:W-:Y:S05]  /*c3f0*/  @!P0 NANOSLEEP.SYNCS 0x989680 ;  /* 0x009896800000895d */ /* 0x010fea0003900000 */
[----:B------:R-:W4:Y:S02]  /*c400*/  @!P0 SYNCS.PHASECHK.TRANS64 P0, [R3+URZ+0x48], R10 ;  /* 0x0000480a030085a7 */ /* 0x000f2400080010ff */
[----:B----4-:R-:W-:Y:S05]  /*c410*/  @!P0 BRA `(.L_x_215) ;  /* 0xfffffffc00f08947 */ /* 0x010fea000383ffff */
[----:B------:R-:W-:Y:S05]  /*c420*/  BRA `(.L_x_216) ;  /* 0xffffff9400007947 */ /* 0x000fea000383ffff */
.L_x_90:
[----:B---3--:R-:W-:-:S07]  /*c430*/  MOV R3, UR21 ;  /* 0x0000001500037c02 */ /* 0x008fce0008000f00 */
.L_x_217:
[----:B---3--:R3:W4:Y:S02]  /*c440*/  SYNCS.PHASECHK.TRANS64.TRYWAIT P0, [R3+URZ+0x50], R10 ;  /* 0x0000500a030075a7 */ /* 0x00872400080011ff */
[----:B----4-:R-:W-:Y:S05]  /*c450*/  @!P0 NANOSLEEP.SYNCS 0x989680 ;  /* 0x009896800000895d */ /* 0x010fea0003900000 */
[----:B------:R-:W4:Y:S02]  /*c460*/  @!P0 SYNCS.PHASECHK.TRANS64 P0, [R3+URZ+0x50], R10 ;  /* 0x0000500a030085a7 */ /* 0x000f2400080010ff */
[----:B----4-:R-:W-:Y:S05]  /*c470*/  @!P0 BRA `(.L_x_217) ;  /* 0xfffffffc00f08947 */ /* 0x010fea000383ffff */
[----:B------:R-:W-:Y:S05]  /*c480*/  BRA `(.L_x_218) ;  /* 0xffffff9000f47947 */ /* 0x000fea000383ffff */
.L_x_92:
[----:B-1----:R1:W2:Y:S02]  /*c490*/  SYNCS.PHASECHK.TRANS64.TRYWAIT P0, [R0+URZ+0x70], R3 ;  /* 0x00007003000075a7 */ /* 0x0022a400080011ff */
[----:B--2---:R-:W-:Y:S05]  /*c4a0*/  @!P0 NANOSLEEP.SYNCS 0x989680 ;  /* 0x009896800000895d */ /* 0x004fea0003900000 */
[----:B------:R-:W2:Y:S02]  /*c4b0*/  @!P0 SYNCS.PHASECHK.TRANS64 P0, [R0+URZ+0x70], R3 ;  /* 0x00007003000085a7 */ /* 0x000ea400080010ff */
[----:B--2---:R-:W-:Y:S05]  /*c4c0*/  @!P0 BRA `(.L_x_92) ;  /* 0xfffffffc00f08947 */ /* 0x004fea000383ffff */
[----:B------:R-:W-:Y:S05]  /*c4d0*/  BRA `(.L_x_219) ;  /* 0xffffff9400c87947 */ /* 0x000fea000383ffff */
.L_x_103:
[----:B-1----:R-:W-:Y:S04]  /*c4e0*/  MOV R0, UR43 ;  /* 0x0000002b00007c02 */ /* 0x002fe80008000f00 */
[----:B------:R1:W3:Y:S03]  /*c4f0*/  SYNCS.PHASECHK.TRANS64.TRYWAIT P1, [R0+URZ+0x20], R3 ;  /* 0x00002003000075a7 */ /* 0x0002e600080211ff */
[----:B---3--:R-:W-:Y:S05]  /*c500*/  @!P1 NANOSLEEP.SYNCS 0x989680 ;  /* 0x009896800000995d */ /* 0x008fea0003900000 */
[----:B------:R-:W3:Y:S02]  /*c510*/  @!P1 SYNCS.PHASECHK.TRANS64 P1, [R0+URZ+0x20], R3 ;  /* 0x00002003000095a7 */ /* 0x000ee400080210ff */
[----:B---3--:R-:W-:Y:S05]  /*c520*/  @!P1 BRA `(.L_x_103) ;  /* 0xfffffffc00ec9947 */ /* 0x008fea000383ffff */
[----:B------:R-:W-:Y:S05]  /*c530*/  BRA `(.L_x_102) ;  /* 0xffffffa4006c7947 */ /* 0x000fea000383ffff */
.L_x_105:
[----:B-1----:R1:W4:Y:S02]  /*c540*/  SYNCS.PHASECHK.TRANS64.TRYWAIT P0, [R77+URZ+0x90], R2 ;  /* 0x000090024d0075a7 */ /* 0x00232400080011ff */
[----:B----4-:R-:W-:Y:S05]  /*c550*/  @!P0 NANOSLEEP.SYNCS 0x989680 ;  /* 0x009896800000895d */ /* 0x010fea0003900000 */
[----:B------:R-:W4:Y:S02]  /*c560*/  @!P0 SYNCS.PHASECHK.TRANS64 P0, [R77+URZ+0x90], R2 ;  /* 0x000090024d0085a7 */ /* 0x000f2400080010ff */
[----:B----4-:R-:W-:Y:S05]  /*c570*/  @!P0 BRA `(.L_x_105) ;  /* 0xfffffffc00f08947 */ /* 0x010fea000383ffff */
[----:B------:R-:W-:Y:S05]  /*c580*/  BRA `(.L_x_104) ;  /* 0xffffffa400987947 */ /* 0x000fea000383ffff */
.L_x_114:
[----:B-1----:R1:W2:Y:S02]  /*c590*/  SYNCS.PHASECHK.TRANS64.TRYWAIT P0, [R3+URZ+0x20], R0 ;  /* 0x00002000030075a7 */ /* 0x0022a400080011ff */
[----:B--2---:R-:W-:Y:S05]  /*c5a0*/  @!P0 NANOSLEEP.SYNCS 0x989680 ;  /* 0x009896800000895d */ /* 0x004fea0003900000 */
[----:B------:R-:W2:Y:S02]  /*c5b0*/  @!P0 SYNCS.PHASECHK.TRANS64 P0, [R3+URZ+0x20], R0 ;  /* 0x00002000030085a7 */ /* 0x000ea400080010ff */
[----:B--2---:R-:W-:Y:S05]  /*c5c0*/  @!P0 BRA `(.L_x_114) ;  /* 0xfffffffc00f08947 */ /* 0x004fea000383ffff */
[----:B------:R-:W-:Y:S05]  /*c5d0*/  BRA `(.L_x_113) ;  /* 0xffffffac00bc7947 */ /* 0x000fea000383ffff */
.L_x_122:
[----:B-1----:R1:W2:Y:S02]  /*c5e0*/  SYNCS.PHASECHK.TRANS64.TRYWAIT P0, [R84+URZ+0x20], R5 ;  /* 0x00002005540075a7 */ /* 0x0022a400080011ff */
[----:B--2---:R-:W-:Y:S05]  /*c5f0*/  @!P0 NANOSLEEP.SYNCS 0x989680 ;  /* 0x009896800000895d */ /* 0x004fea0003900000 */
[----:B------:R-:W2:Y:S02]  /*c600*/  @!P0 SYNCS.PHASECHK.TRANS64 P0, [R84+URZ+0x20], R5 ;  /* 0x00002005540085a7 */ /* 0x000ea400080010ff */
[----:B--2---:R-:W-:Y:S05]  /*c610*/  @!P0 BRA `(.L_x_122) ;  /* 0xfffffffc00f08947 */ /* 0x004fea000383ffff */
[----:B------:R-:W-:Y:S05]  /*c620*/  BRA `(.L_x_121) ;  /* 0xffffffb800007947 */ /* 0x000fea000383ffff */
.L_x_130:
[----:B-1----:R1:W2:Y:S02]  /*c630*/  SYNCS.PHASECHK.TRANS64.TRYWAIT P0, [R84+URZ+0x20], R5 ;  /* 0x00002005540075a7 */ /* 0x0022a400080011ff */
[----:B--2---:R-:W-:Y:S05]  /*c640*/  @!P0 NANOSLEEP.SYNCS 0x989680 ;  /* 0x009896800000895d */ /* 0x004fea0003900000 */
[----:B------:R-:W2:Y:S02]  /*c650*/  @!P0 SYNCS.PHASECHK.TRANS64 P0, [R84+URZ+0x20], R5 ;  /* 0x00002005540085a7 */ /* 0x000ea400080010ff */
[----:B--2---:R-:W-:Y:S05]  /*c660*/  @!P0 BRA `(.L_x_130) ;  /* 0xfffffffc00f08947 */ /* 0x004fea000383ffff */
[----:B------:R-:W-:Y:S05]  /*c670*/  BRA `(.L_x_129) ;  /* 0xffffffc000487947 */ /* 0x000fea000383ffff */
.L_x_138:
[----:B-1----:R1:W2:Y:S02]  /*c680*/  SYNCS.PHASECHK.TRANS64.TRYWAIT P0, [R85+URZ+0x20], R4 ;  /* 0x00002004550075a7 */ /* 0x0022a400080011ff */
[----:B--2---:R-:W-:Y:S05]  /*c690*/  @!P0 NANOSLEEP.SYNCS 0x989680 ;  /* 0x009896800000895d */ /* 0x004fea0003900000 */
[----:B------:R-:W2:Y:S02]  /*c6a0*/  @!P0 SYNCS.PHASECHK.TRANS64 P0, [R85+URZ+0x20], R4 ;  /* 0x00002004550085a7 */ /* 0x000ea400080010ff */
[----:B--2---:R-:W-:Y:S05]  /*c6b0*/  @!P0 BRA `(.L_x_138) ;  /* 0xfffffffc00f08947 */ /* 0x004fea000383ffff */
[----:B------:R-:W-:Y:S05]  /*c6c0*/  BRA `(.L_x_137) ;  /* 0xffffffc8009c7947 */ /* 0x000fea000383ffff */
.L_x_146:
[----:B-1----:R1:W2:Y:S02]  /*c6d0*/  SYNCS.PHASECHK.TRANS64.TRYWAIT P0, [R85+URZ+0x20], R4 ;  /* 0x00002004550075a7 */ /* 0x0022a400080011ff */
[----:B--2---:R-:W-:Y:S05]  /*c6e0*/  @!P0 NANOSLEEP.SYNCS 0x989680 ;  /* 0x009896800000895d */ /* 0x004fea0003900000 */
[----:B------:R-:W2:Y:S02]  /*c6f0*/  @!P0 SYNCS.PHASECHK.TRANS64 P0, [R85+URZ+0x20], R4 ;  /* 0x00002004550085a7 */ /* 0x000ea400080010ff */
[----:B--2---:R-:W-:Y:S05]  /*c700*/  @!P0 BRA `(.L_x_146) ;  /* 0xfffffffc00f08947 */ /* 0x004fea000383ffff */
[----:B------:R-:W-:Y:S05]  /*c710*/  BRA `(.L_x_145) ;  /* 0xffffffd400007947 */ /* 0x000fea000383ffff */
.L_x_154:
[----:B-1----:R1:W2:Y:S02]  /*c720*/  SYNCS.PHASECHK.TRANS64.TRYWAIT P0, [R85+URZ+0x20], R4 ;  /* 0x00002004550075a7 */ /* 0x0022a400080011ff */
[----:B--2---:R-:W-:Y:S05]  /*c730*/  @!P0 NANOSLEEP.SYNCS 0x989680 ;  /* 0x009896800000895d */ /* 0x004fea0003900000 */
[----:B------:R-:W2:Y:S02]  /*c740*/  @!P0 SYNCS.PHASECHK.TRANS64 P0, [R85+URZ+0x20], R4 ;  /* 0x00002004550085a7 */ /* 0x000ea400080010ff */
[----:B--2---:R-:W-:Y:S05]  /*c750*/  @!P0 BRA `(.L_x_154) ;  /* 0xfffffffc00f08947 */ /* 0x004fea000383ffff */
[----:B------:R-:W-:Y:S05]  /*c760*/  BRA `(.L_x_153) ;  /* 0xffffffdc00587947 */ /* 0x000fea000383ffff */
.L_x_162:
[----:B--2---:R2:W3:Y:S02]  /*c770*/  SYNCS.PHASECHK.TRANS64.TRYWAIT P0, [R85+URZ+0x20], R2 ;  /* 0x00002002550075a7 */ /* 0x0044e400080011ff */
[----:B---3--:R-:W-:Y:S05]  /*c780*/  @!P0 NANOSLEEP.SYNCS 0x989680 ;  /* 0x009896800000895d */ /* 0x008fea0003900000 */
[----:B------:R-:W3:Y:S02]  /*c790*/  @!P0 SYNCS.PHASECHK.TRANS64 P0, [R85+URZ+0x20], R2 ;  /* 0x00002002550085a7 */ /* 0x000ee400080010ff */
[----:B---3--:R-:W-:Y:S05]  /*c7a0*/  @!P0 BRA `(.L_x_162) ;  /* 0xfffffffc00f08947 */ /* 0x008fea000383ffff */
[----:B------:R-:W-:Y:S05]  /*c7b0*/  BRA `(.L_x_161) ;  /* 0xffffffe400b07947 */ /* 0x000fea000383ffff */
        .weak           $__internal_0_$__cuda_sm10x_tcgen05_guardrail_trap_col_being_dealloced_not_returned_by_alloc
        .type           $__internal_0_$__cuda_sm10x_tcgen05_guardrail_trap_col_being_dealloced_not_returned_by_alloc,@function
        .size           $__internal_0_$__cuda_sm10x_tcgen05_guardrail_trap_col_being_dealloced_not_returned_by_alloc,($__internal_1_$__cuda_sm10x_tcgen05_guardrail_trap_phase_invalid_during_alloc - $__internal_0_$__cuda_sm10x_tcgen05_guardrail_trap_col_being_dealloced_not_returned_by_alloc)
$__internal_0_$__cuda_sm10x_tcgen05_guardrail_trap_col_being_dealloced_not_returned_by_alloc:
[----:B------:R-:W-:Y:S05]  /*c7c0*/  BPT.TRAP 0x1 ;  /* 0x000000040000795c */ /* 0x000fea0000300000 */
[----:B------:R-:W-:-:S04]  /*c7d0*/  HFMA2 R3, -RZ, RZ, 0, 0 ;  /* 0x00000000ff037431 */ /* 0x000fc800000001ff */
[----:B------:R-:W-:Y:S05]  /*c7e0*/  RET.REL.NODEC R2 `(_ZN7cutlass13device_kernelINS_4gemm6kernel13GemmUniversalIN4cute5tupleIJiiiiEEENS1_10collective13CollectiveMmaINS1_35MainloopSm100TmaUmmaWarpSpecializedILi2ELi2ELi4ENS5_IJNS4_1CILi1EEENSA_ILi8EEESB_EEEEENS5_IJNSA_ILi64EEENSA_ILi256EEESF_EEENS_10tfloat32_tENS5_IJlSB_lEEESI_SJ_NS4_8TiledMMAINS4_8MMA_AtomIJNS4_17SM100_MMA_TF32_SSISI_SI_fLi64ELi256ELNS4_4UMMA5MajorE0ELSO_0ELNSN_7ScaleInE0ELSP_0EEEEEENS4_6LayoutINS5_IJSB_SB_SB_EEENS5_IJNSA_ILi0EEESU_SU_EEEEENS5_IJNS4_10UnderscoreESX_SX_EEEEENS4_23SM90_TMA_LOAD_MULTICASTENS4_14ComposedLayoutINS4_7SwizzleILi3ELi4ELi3EEENS4_18smem_ptr_flag_bitsILi32EEENSS_INS5_IJSC_NSA_ILi32EEEEEENS5_IJS16_SB_EEEEEEEvNS4_8identityENS4_13SM90_TMA_LOADES1A_vS1B_EENS_8epilogue10collective18CollectiveEpilogueINS1E_23Sm100TmaWarpSpecializedILi4ELi2ELi16ELb1ELb0EEEJSH_NS5_IJNSS_ISF_SB_EENSS_IS16_SB_EEEEESI_SJ_SI_SJ_NS1E_6fusion15FusionCallbacksIS1I_NS1M_17LinearCombinationISI_fSI_fLNS_15FloatRoundStyleE2EEESH_S1L_JEEENS4_5SM1004TMEM4LOAD26SM100_TMEM_LOAD_16dp128b8xES1C_S1A_NS4_17SM75_U32x4_LDSM_NENS4_14SM90_TMA_STOREES1A_NS4_17SM90_U32x4_STSM_NENS4_39AutoVectorizingCopyWithAssumedAlignmentILi128EEEEEEvvEEEEvNT_6ParamsE) ;  /* 0xffffff3802047950 */ /* 0x000fea0003c3ffff */
        .weak           $__internal_1_$__cuda_sm10x_tcgen05_guardrail_trap_phase_invalid_during_alloc
        .type           $__internal_1_$__cuda_sm10x_tcgen05_guardrail_trap_phase_invalid_during_alloc,@function
        .size           $__internal_1_$__cuda_sm10x_tcgen05_guardrail_trap_phase_invalid_during_alloc,($__internal_2_$__cuda_sm10x_tcgen05_guardrail_trap_unallocated_columns_being_dealloced - $__internal_1_$__cuda_sm10x_tcgen05_guardrail_trap_phase_invalid_during_alloc)
$__internal_1_$__cuda_sm10x_tcgen05_guardrail_trap_phase_invalid_during_alloc:
[----:B------:R-:W-:Y:S05]  /*c7f0*/  BPT.TRAP 0x1 ;  /* 0x000000040000795c */ /* 0x000fea0000300000 */
[----:B------:R-:W-:-:S04]  /*c800*/  MOV R5, 0x0 ;  /* 0x0000000000057802 */ /* 0x000fc80000000f00 */
[----:B------:R-:W-:Y:S05]  /*c810*/  RET.REL.NODEC R4 `(_ZN7cutlass13device_kernelINS_4gemm6kernel13GemmUniversalIN4cute5tupleIJiiiiEEENS1_10collective13CollectiveMmaINS1_35MainloopSm100TmaUmmaWarpSpecializedILi2ELi2ELi4ENS5_IJNS4_1CILi1EEENSA_ILi8EEESB_EEEEENS5_IJNSA_ILi64EEENSA_ILi256EEESF_EEENS_10tfloat32_tENS5_IJlSB_lEEESI_SJ_NS4_8TiledMMAINS4_8MMA_AtomIJNS4_17SM100_MMA_TF32_SSISI_SI_fLi64ELi256ELNS4_4UMMA5MajorE0ELSO_0ELNSN_7ScaleInE0ELSP_0EEEEEENS4_6LayoutINS5_IJSB_SB_SB_EEENS5_IJNSA_ILi0EEESU_SU_EEEEENS5_IJNS4_10UnderscoreESX_SX_EEEEENS4_23SM90_TMA_LOAD_MULTICASTENS4_14ComposedLayoutINS4_7SwizzleILi3ELi4ELi3EEENS4_18smem_ptr_flag_bitsILi32EEENSS_INS5_IJSC_NSA_ILi32EEEEEENS5_IJS16_SB_EEEEEEEvNS4_8identityENS4_13SM90_TMA_LOADES1A_vS1B_EENS_8epilogue10collective18CollectiveEpilogueINS1E_23Sm100TmaWarpSpecializedILi4ELi2ELi16ELb1ELb0EEEJSH_NS5_IJNSS_ISF_SB_EENSS_IS16_SB_EEEEESI_SJ_SI_SJ_NS1E_6fusion15FusionCallbacksIS1I_NS1M_17LinearCombinationISI_fSI_fLNS_15FloatRoundStyleE2EEESH_S1L_JEEENS4_5SM1004TMEM4LOAD26SM100_TMEM_LOAD_16dp128b8xES1C_S1A_NS4_17SM75_U32x4_LDSM_NENS4_14SM90_TMA_STOREES1A_NS4_17SM90_U32x4_STSM_NENS4_39AutoVectorizingCopyWithAssumedAlignmentILi128EEEEEEvvEEEEvNT_6ParamsE) ;  /* 0xffffff3404f87950 */ /* 0x000fea0003c3ffff */
        .weak           $__internal_2_$__cuda_sm10x_tcgen05_guardrail_trap_unallocated_columns_being_dealloced
        .type           $__internal_2_$__cuda_sm10x_tcgen05_guardrail_trap_unallocated_columns_being_dealloced,@function
        .size           $__internal_2_$__cuda_sm10x_tcgen05_guardrail_trap_unallocated_columns_being_dealloced,(.L_x_221 - $__internal_2_$__cuda_sm10x_tcgen05_guardrail_trap_unallocated_columns_being_dealloced)
$__internal_2_$__cuda_sm10x_tcgen05_guardrail_trap_unallocated_columns_being_dealloced:
[----:B------:R-:W-:Y:S05]  /*c820*/  BPT.TRAP 0x1 ;  /* 0x000000040000795c */ /* 0x000fea0000300000 */
[----:B------:R-:W-:-:S04]  /*c830*/  HFMA2 R3, -RZ, RZ, 0, 0 ;  /* 0x00000000ff037431 */ /* 0x000fc800000001ff */
[----:B------:R-:W-:Y:S05]  /*c840*/  RET.REL.NODEC R2 `(_ZN7cutlass13device_kernelINS_4gemm6kernel13GemmUniversalIN4cute5tupleIJiiiiEEENS1_10collective13CollectiveMmaINS1_35MainloopSm100TmaUmmaWarpSpecializedILi2ELi2ELi4ENS5_IJNS4_1CILi1EEENSA_ILi8EEESB_EEEEENS5_IJNSA_ILi64EEENSA_ILi256EEESF_EEENS_10tfloat32_tENS5_IJlSB_lEEESI_SJ_NS4_8TiledMMAINS4_8MMA_AtomIJNS4_17SM100_MMA_TF32_SSISI_SI_fLi64ELi256ELNS4_4UMMA5MajorE0ELSO_0ELNSN_7ScaleInE0ELSP_0EEEEEENS4_6LayoutINS5_IJSB_SB_SB_EEENS5_IJNSA_ILi0EEESU_SU_EEEEENS5_IJNS4_10UnderscoreESX_SX_EEEEENS4_23SM90_TMA_LOAD_MULTICASTENS4_14ComposedLayoutINS4_7SwizzleILi3ELi4ELi3EEENS4_18smem_ptr_flag_bitsILi32EEENSS_INS5_IJSC_NSA_ILi32EEEEEENS5_IJS16_SB_EEEEEEEvNS4_8identityENS4_13SM90_TMA_LOADES1A_vS1B_EENS_8epilogue10collective18CollectiveEpilogueINS1E_23Sm100TmaWarpSpecializedILi4ELi2ELi16ELb1ELb0EEEJSH_NS5_IJNSS_ISF_SB_EENSS_IS16_SB_EEEEESI_SJ_SI_SJ_NS1E_6fusion15FusionCallbacksIS1I_NS1M_17LinearCombinationISI_fSI_fLNS_15FloatRoundStyleE2EEESH_S1L_JEEENS4_5SM1004TMEM4LOAD26SM100_TMEM_LOAD_16dp128b8xES1C_S1A_NS4_17SM75_U32x4_LDSM_NENS4_14SM90_TMA_STOREES1A_NS4_17SM90_U32x4_STSM_NENS4_39AutoVectorizingCopyWithAssumedAlignmentILi128EEEEEEvvEEEEvNT_6ParamsE) ;  /* 0xffffff3402ec7950 */ /* 0x000fea0003c3ffff */
.L_x_220:
[----:B------:R-:W-:-:S00]  /*c850*/  BRA `(.L_x_220) ;  /* 0xfffffffc00fc7947 */ /* 0x000fc0000383ffff */
[----:B------:R-:W-:-:S00]  /*c860*/  NOP ;  /* 0x0000000000007918 */ /* 0x000fc00000000000 */
        /* <DEDUP_REMOVED lines=9> */
.L_x_221:


//--------------------- .nv.global.init           --------------------------
	.section	.nv.global.init,"aw",@progbits
.nv.global.init:
	.type		$str$27,@object
	.size		$str$27,($str$28 - $str$27)
$str$27:
        /*0000*/ 	.byte	0x28, 0x61, 0x64, 0x64, 0x72, 0x65, 0x73, 0x73, 0x20, 0x26, 0x20, 0x6d, 0x61, 0x73, 0x6b, 0x29
        /*0010*/ 	.byte	0x20, 0x3d, 0x3d, 0x20, 0x30, 0x00
	.type		$str$28,@object
	.size		$str$28,($str$26 - $str$28)
$str$28:
        /*0016*/ 	.byte	0x2f, 0x74, 0x6d, 0x70, 0x2f, 0x63, 0x75, 0x74, 0x6c, 0x61, 0x73, 0x73, 0x5f, 0x73, 0x77, 0x65
        /*0026*/ 	.byte	0x65, 0x70, 0x5f, 0x73, 0x72, 0x63, 0x2f, 0x69, 0x6e, 0x63, 0x6c, 0x75, 0x64, 0x65, 0x2f, 0x63
        /*0036*/ 	.byte	0x75, 0x74, 0x65, 0x2f, 0x70, 0x6f, 0x69, 0x6e, 0x74, 0x65, 0x72, 0x5f, 0x66, 0x6c, 0x61, 0x67
        /*0046*/ 	.byte	0x67, 0x65, 0x64, 0x2e, 0x68, 0x70, 0x70, 0x00
	.type		$str$26,@object
	.size		$str$26,($str$25 - $str$26)
$str$26:
        /*004e*/ 	.byte	0x2f, 0x74, 0x6d, 0x70, 0x2f, 0x63, 0x75, 0x74, 0x6c, 0x61, 0x73, 0x73, 0x5f, 0x73, 0x77, 0x65
        /*005e*/ 	.byte	0x65, 0x70, 0x5f, 0x73, 0x72, 0x63, 0x2f, 0x69, 0x6e, 0x63, 0x6c, 0x75, 0x64, 0x65, 0x2f, 0x63
        /*006e*/ 	.byte	0x75, 0x74, 0x65, 0x2f, 0x61, 0x74, 0x6f, 0x6d, 0x2f, 0x63, 0x6f, 0x70, 0x79, 0x5f, 0x74, 0x72
        /*007e*/ 	.byte	0x61, 0x69, 0x74, 0x73, 0x5f, 0x73, 0x6d, 0x31, 0x30, 0x30, 0x2e, 0x68, 0x70, 0x70, 0x00
	.type		$str$25,@object
	.size		$str$25,(__unnamed_1 - $str$25)
$str$25:
        /*008d*/ 	.byte	0x28, 0x28, 0x75, 0x69, 0x6e, 0x74, 0x33, 0x32, 0x5f, 0x74, 0x28, 0x74, 0x68, 0x72, 0x65, 0x61
        /*009d*/ 	.byte	0x64, 0x49, 0x64, 0x78, 0x2e, 0x78, 0x29, 0x20, 0x2f, 0x20, 0x33, 0x32, 0x29, 0x20, 0x25, 0x20
        /*00ad*/ 	.byte	0x34, 0x29, 0x20, 0x3d, 0x3d, 0x20, 0x28, 0x28, 0x28, 0x74, 0x6d, 0x65, 0x6d, 0x5f, 0x61, 0x64
        /*00bd*/ 	.byte	0x64, 0x72, 0x20, 0x3e, 0x3e, 0x20, 0x31, 0x36, 0x29, 0x20, 0x2f, 0x20, 0x33, 0x32, 0x29, 0x20
        /*00cd*/ 	.byte	0x25, 0x20, 0x34, 0x29, 0x00
	.type		__unnamed_1,@object
	.size		__unnamed_1,(__unnamed_2 - __unnamed_1)
__unnamed_1:
        /*00d2*/ 	.byte	0x61, 0x75, 0x74, 0x6f, 0x20, 0x63, 0x75, 0x74, 0x65, 0x3a, 0x3a, 0x61, 0x73, 0x5f, 0x70, 0x6f
        /* <DEDUP_REMOVED lines=24> */
        /*0262*/ 	.byte	0x30, 0x34, 0x38, 0x3e, 0x3e, 0x3e, 0x3e, 0x5d, 0x00
	.type		__unnamed_2,@object
	.size		__unnamed_2,(.L_2 - __unnamed_2)
__unnamed_2:
        /* <DEDUP_REMOVED lines=45> */
        /*053b*/ 	.byte	0x3e, 0x3e, 0x3e, 0x5d, 0x00
.L_2:


//--------------------- .nv.shared._ZN7cutlass13device_kernelINS_4gemm6kernel13GemmUniversalIN4cute5tupleIJiiiiEEENS1_10collective13CollectiveMmaINS1_35MainloopSm100TmaUmmaWarpSpecializedILi2ELi2ELi4ENS5_IJNS4_1CILi1EEENSA_ILi8EEESB_EEEEENS5_IJNSA_ILi64EEENSA_ILi256EEESF_EEENS_10tfloat32_tENS5_IJlSB_lEEESI_SJ_NS4_8TiledMMAINS4_8MMA_AtomIJNS4_17SM100_MMA_TF32_SSISI_SI_fLi64ELi256ELNS4_4UMMA5MajorE0ELSO_0ELNSN_7ScaleInE0ELSP_0EEEEEENS4_6LayoutINS5_IJSB_SB_SB_EEENS5_IJNSA_ILi0EEESU_SU_EEEEENS5_IJNS4_10UnderscoreESX_SX_EEEEENS4_23SM90_TMA_LOAD_MULTICASTENS4_14ComposedLayoutINS4_7SwizzleILi3ELi4ELi3EEENS4_18smem_ptr_flag_bitsILi32EEENSS_INS5_IJSC_NSA_ILi32EEEEEENS5_IJS16_SB_EEEEEEEvNS4_8identityENS4_13SM90_TMA_LOADES1A_vS1B_EENS_8epilogue10collective18CollectiveEpilogueINS1E_23Sm100TmaWarpSpecializedILi4ELi2ELi16ELb1ELb0EEEJSH_NS5_IJNSS_ISF_SB_EENSS_IS16_SB_EEEEESI_SJ_SI_SJ_NS1E_6fusion15FusionCallbacksIS1I_NS1M_17LinearCombinationISI_fSI_fLNS_15FloatRoundStyleE2EEESH_S1L_JEEENS4_5SM1004TMEM4LOAD26SM100_TMEM_LOAD_16dp128b8xES1C_S1A_NS4_17SM75_U32x4_LDSM_NENS4_14SM90_TMA_STOREES1A_NS4_17SM90_U32x4_STSM_NENS4_39AutoVectorizingCopyWithAssumedAlignmentILi128EEEEEEvvEEEEvNT_6ParamsE --------------------------
	.section	.nv.shared._ZN7cutlass13device_kernelINS_4gemm6kernel13GemmUniversalIN4cute5tupleIJiiiiEEENS1_10collective13CollectiveMmaINS1_35MainloopSm100TmaUmmaWarpSpecializedILi2ELi2ELi4ENS5_IJNS4_1CILi1EEENSA_ILi8EEESB_EEEEENS5_IJNSA_ILi64EEENSA_ILi256EEESF_EEENS_10tfloat32_tENS5_IJlSB_lEEESI_SJ_NS4_8TiledMMAINS4_8MMA_AtomIJNS4_17SM100_MMA_TF32_SSISI_SI_fLi64ELi256ELNS4_4UMMA5MajorE0ELSO_0ELNSN_7ScaleInE0ELSP_0EEEEEENS4_6LayoutINS5_IJSB_SB_SB_EEENS5_IJNSA_ILi0EEESU_SU_EEEEENS5_IJNS4_10UnderscoreESX_SX_EEEEENS4_23SM90_TMA_LOAD_MULTICASTENS4_14ComposedLayoutINS4_7SwizzleILi3ELi4ELi3EEENS4_18smem_ptr_flag_bitsILi32EEENSS_INS5_IJSC_NSA_ILi32EEEEEENS5_IJS16_SB_EEEEEEEvNS4_8identityENS4_13SM90_TMA_LOADES1A_vS1B_EENS_8epilogue10collective18CollectiveEpilogueINS1E_23Sm100TmaWarpSpecializedILi4ELi2ELi16ELb1ELb0EEEJSH_NS5_IJNSS_ISF_SB_EENSS_IS16_SB_EEEEESI_SJ_SI_SJ_NS1E_6fusion15FusionCallbacksIS1I_NS1M_17LinearCombinationISI_fSI_fLNS_15FloatRoundStyleE2EEESH_S1L_JEEENS4_5SM1004TMEM4LOAD26SM100_TMEM_LOAD_16dp128b8xES1C_S1A_NS4_17SM75_U32x4_LDSM_NENS4_14SM90_TMA_STOREES1A_NS4_17SM90_U32x4_STSM_NENS4_39AutoVectorizingCopyWithAssumedAlignmentILi128EEEEEEvvEEEEvNT_6ParamsE,"aw",@nobits
	.sectionflags	@""
	.align	16
	.zero		1024


//--------------------- .nv.shared.reserved.0     --------------------------
	.section	.nv.shared.reserved.0,"aw",@nobits
	.weak		__nv_reservedSMEM_offset_0_alias
	.size		__nv_reservedSMEM_offset_0_alias, 0, 64
	.other		__nv_reservedSMEM_offset_0_alias,@"STO_CUDA_RESERVED_SHARED STV_DEFAULT"
__nv_reservedSMEM_offset_0_alias:
	.zero		0
.nv.shared.reserved.0:
	.zero		64
	.weak		__nv_reservedSMEM_tcgen05_partition
	.type		__nv_reservedSMEM_tcgen05_partition,@object
	.size		__nv_reservedSMEM_tcgen05_partition,(.L_0 - __nv_reservedSMEM_tcgen05_partition)
__nv_reservedSMEM_tcgen05_partition:
	.zero		32
.L_0:


//--------------------- .nv.global                --------------------------
	.section	.nv.global,"aw",@nobits
.nv.global:
	.type		_ZN40_INTERNAL_7896314d_4_k_cu_a80bfd4d_342134cute1_E,@object
	.size		_ZN40_INTERNAL_7896314d_4_k_cu_a80bfd4d_342134cute1_E,(_ZN40_INTERNAL_7896314d_4_k_cu_a80bfd4d_342134cuda3std3__45__cpo6cbeginE - _ZN40_INTERNAL_7896314d_4_k_cu_a80bfd4d_342134cute1_E)
_ZN40_INTERNAL_7896314d_4_k_cu_a80bfd4d_342134cute1_E:
	.zero		1
	.type		_ZN40_INTERNAL_7896314d_4_k_cu_a80bfd4d_342134cuda3std3__45__cpo6cbeginE,@object
	.size		_ZN40_INTERNAL_7896314d_4_k_cu_a80bfd4d_342134cuda3std3__45__cpo6cbeginE,(_ZN40_INTERNAL_7896314d_4_k_cu_a80bfd4d_342134cuda3std3__48in_placeE - _ZN40_INTERNAL_7896314d_4_k_cu_a80bfd4d_342134cuda3std3__45__cpo6cbeginE)
_ZN40_INTERNAL_7896314d_4_k_cu_a80bfd4d_342134cuda3std3__45__cpo6cbeginE:
	.zero		1
	.type		_ZN40_INTERNAL_7896314d_4_k_cu_a80bfd4d_342134cuda3std3__48in_placeE,@object
	.size		_ZN40_INTERNAL_7896314d_4_k_cu_a80bfd4d_342134cuda3std3__48in_placeE,(_ZN40_INTERNAL_7896314d_4_k_cu_a80bfd4d_342134cuda3std6ranges3__45__cpo9iter_moveE - _ZN40_INTERNAL_7896314d_4_k_cu_a80bfd4d_342134cuda3std3__48in_placeE)
_ZN40_INTERNAL_7896314d_4_k_cu_a80bfd4d_342134cuda3std3__48in_placeE:
	.zero		1
	.type		_ZN40_INTERNAL_7896314d_4_k_cu_a80bfd4d_342134cuda3std6ranges3__45__cpo9iter_moveE,@object
	.size		_ZN40_INTERNAL_7896314d_4_k_cu_a80bfd4d_342134cuda3std6ranges3__45__cpo9iter_moveE,(_ZN40_INTERNAL_7896314d_4_k_cu_a80bfd4d_342134cuda3std3__45__cpo5beginE - _ZN40_INTERNAL_7896314d_4_k_cu_a80bfd4d_342134cuda3std6ranges3__45__cpo9iter_moveE)
_ZN40_INTERNAL_7896314d_4_k_cu_a80bfd4d_342134cuda3std6ranges3__45__cpo9iter_moveE:
	.zero		1
	.type		_ZN40_INTERNAL_7896314d_4_k_cu_a80bfd4d_342134cuda3std3__45__cpo5beginE,@object
	.size		_ZN40_INTERNAL_7896314d_4_k_cu_a80bfd4d_342134cuda3std3__45__cpo5beginE,(_ZN40_INTERNAL_7896314d_4_k_cu_a80bfd4d_342134cuda3std3__442_GLOBAL__N__7896314d_4_k_cu_a80bfd4d_342136ignoreE - _ZN40_INTERNAL_7896314d_4_k_cu_a80bfd4d_342134cuda3std3__45__cpo5beginE)
_ZN40_INTERNAL_7896314d_4_k_cu_a80bfd4d_342134cuda3std3__45__cpo5beginE:
	.zero		1
	.type		_ZN40_INTERNAL_7896314d_4_k_cu_a80bfd4d_342134cuda3std3__442_GLOBAL__N__7896314d_4_k_cu_a80bfd4d_342136ignoreE,@object
	.size		_ZN40_INTERNAL_7896314d_4_k_cu_a80bfd4d_342134cuda3std3__442_GLOBAL__N__7896314d_4_k_cu_a80bfd4d_342136ignoreE,(_ZN40_INTERNAL_7896314d_4_k_cu_a80bfd4d_342134cute7productE - _ZN40_INTERNAL_7896314d_4_k_cu_a80bfd4d_342134cuda3std3__442_GLOBAL__N__7896314d_4_k_cu_a80bfd4d_342136ignoreE)
_ZN40_INTERNAL_7896314d_4_k_cu_a80bfd4d_342134cuda3std3__442_GLOBAL__N__7896314d_4_k_cu_a80bfd4d_342136ignoreE:
	.zero		1
	.type		_ZN40_INTERNAL_7896314d_4_k_cu_a80bfd4d_342134cute7productE,@object
	.size		_ZN40_INTERNAL_7896314d_4_k_cu_a80bfd4d_342134cute7productE,(_ZN40_INTERNAL_7896314d_4_k_cu_a80bfd4d_342134cuda3std3__45__cpo3endE - _ZN40_INTERNAL_7896314d_4_k_cu_a80bfd4d_342134cute7productE)
_ZN40_INTERNAL_7896314d_4_k_cu_a80bfd4d_342134cute7productE:
	.zero		1
	.type		_ZN40_INTERNAL_7896314d_4_k_cu_a80bfd4d_342134cuda3std3__45__cpo3endE,@object
	.size		_ZN40_INTERNAL_7896314d_4_k_cu_a80bfd4d_342134cuda3std3__45__cpo3endE,(_ZN40_INTERNAL_7896314d_4_k_cu_a80bfd4d_342134cuda3std3__419piecewise_constructE - _ZN40_INTERNAL_7896314d_4_k_cu_a80bfd4d_342134cuda3std3__45__cpo3endE)
_ZN40_INTERNAL_7896314d_4_k_cu_a80bfd4d_342134cuda3std3__45__cpo3endE:
	.zero		1
	.type		_ZN40_INTERNAL_7896314d_4_k_cu_a80bfd4d_342134cuda3std3__419piecewise_constructE,@object
	.size		_ZN40_INTERNAL_7896314d_4_k_cu_a80bfd4d_342134cuda3std3__419piecewise_constructE,(_ZN40_INTERNAL_7896314d_4_k_cu_a80bfd4d_342134cuda3std3__45__cpo4cendE - _ZN40_INTERNAL_7896314d_4_k_cu_a80bfd4d_342134cuda3std3__419piecewise_constructE)
_ZN40_INTERNAL_7896314d_4_k_cu_a80bfd4d_342134cuda3std3__419piecewise_constructE:
	.zero		1
	.type		_ZN40_INTERNAL_7896314d_4_k_cu_a80bfd4d_342134cuda3std3__45__cpo4cendE,@object
	.size		_ZN40_INTERNAL_7896314d_4_k_cu_a80bfd4d_342134cuda3std3__45__cpo4cendE,(_ZN40_INTERNAL_7896314d_4_k_cu_a80bfd4d_342134cuda3std6ranges3__45__cpo4swapE - _ZN40_INTERNAL_7896314d_4_k_cu_a80bfd4d_342134cuda3std3__45__cpo4cendE)
_ZN40_INTERNAL_7896314d_4_k_cu_a80bfd4d_342134cuda3std3__45__cpo4cendE:
	.zero		1
	.type		_ZN40_INTERNAL_7896314d_4_k_cu_a80bfd4d_342134cuda3std6ranges3__45__cpo4swapE,@object
	.size		_ZN40_INTERNAL_7896314d_4_k_cu_a80bfd4d_342134cuda3std6ranges3__45__cpo4swapE,(.L_10 - _ZN40_INTERNAL_7896314d_4_k_cu_a80bfd4d_342134cuda3std6ranges3__45__cpo4swapE)
_ZN40_INTERNAL_7896314d_4_k_cu_a80bfd4d_342134cuda3std6ranges3__45__cpo4swapE:
	.zero		1
.L_10:


//--------------------- .nv.constant0._ZN7cutlass13device_kernelINS_4gemm6kernel13GemmUniversalIN4cute5tupleIJiiiiEEENS1_10collective13CollectiveMmaINS1_35MainloopSm100TmaUmmaWarpSpecializedILi2ELi2ELi4ENS5_IJNS4_1CILi1EEENSA_ILi8EEESB_EEEEENS5_IJNSA_ILi64EEENSA_ILi256EEESF_EEENS_10tfloat32_tENS5_IJlSB_lEEESI_SJ_NS4_8TiledMMAINS4_8MMA_AtomIJNS4_17SM100_MMA_TF32_SSISI_SI_fLi64ELi256ELNS4_4UMMA5MajorE0ELSO_0ELNSN_7ScaleInE0ELSP_0EEEEEENS4_6LayoutINS5_IJSB_SB_SB_EEENS5_IJNSA_ILi0EEESU_SU_EEEEENS5_IJNS4_10UnderscoreESX_SX_EEEEENS4_23SM90_TMA_LOAD_MULTICASTENS4_14ComposedLayoutINS4_7SwizzleILi3ELi4ELi3EEENS4_18smem_ptr_flag_bitsILi32EEENSS_INS5_IJSC_NSA_ILi32EEEEEENS5_IJS16_SB_EEEEEEEvNS4_8identityENS4_13SM90_TMA_LOADES1A_vS1B_EENS_8epilogue10collective18CollectiveEpilogueINS1E_23Sm100TmaWarpSpecializedILi4ELi2ELi16ELb1ELb0EEEJSH_NS5_IJNSS_ISF_SB_EENSS_IS16_SB_EEEEESI_SJ_SI_SJ_NS1E_6fusion15FusionCallbacksIS1I_NS1M_17LinearCombinationISI_fSI_fLNS_15FloatRoundStyleE2EEESH_S1L_JEEENS4_5SM1004TMEM4LOAD26SM100_TMEM_LOAD_16dp128b8xES1C_S1A_NS4_17SM75_U32x4_LDSM_NENS4_14SM90_TMA_STOREES1A_NS4_17SM90_U32x4_STSM_NENS4_39AutoVectorizingCopyWithAssumedAlignmentILi128EEEEEEvvEEEEvNT_6ParamsE --------------------------
	.section	.nv.constant0._ZN7cutlass13device_kernelINS_4gemm6kernel13GemmUniversalIN4cute5tupleIJiiiiEEENS1_10collective13CollectiveMmaINS1_35MainloopSm100TmaUmmaWarpSpecializedILi2ELi2ELi4ENS5_IJNS4_1CILi1EEENSA_ILi8EEESB_EEEEENS5_IJNSA_ILi64EEENSA_ILi256EEESF_EEENS_10tfloat32_tENS5_IJlSB_lEEESI_SJ_NS4_8TiledMMAINS4_8MMA_AtomIJNS4_17SM100_MMA_TF32_SSISI_SI_fLi64ELi256ELNS4_4UMMA5MajorE0ELSO_0ELNSN_7ScaleInE0ELSP_0EEEEEENS4_6LayoutINS5_IJSB_SB_SB_EEENS5_IJNSA_ILi0EEESU_SU_EEEEENS5_IJNS4_10UnderscoreESX_SX_EEEEENS4_23SM90_TMA_LOAD_MULTICASTENS4_14ComposedLayoutINS4_7SwizzleILi3ELi4ELi3EEENS4_18smem_ptr_flag_bitsILi32EEENSS_INS5_IJSC_NSA_ILi32EEEEEENS5_IJS16_SB_EEEEEEEvNS4_8identityENS4_13SM90_TMA_LOADES1A_vS1B_EENS_8epilogue10collective18CollectiveEpilogueINS1E_23Sm100TmaWarpSpecializedILi4ELi2ELi16ELb1ELb0EEEJSH_NS5_IJNSS_ISF_SB_EENSS_IS16_SB_EEEEESI_SJ_SI_SJ_NS1E_6fusion15FusionCallbacksIS1I_NS1M_17LinearCombinationISI_fSI_fLNS_15FloatRoundStyleE2EEESH_S1L_JEEENS4_5SM1004TMEM4LOAD26SM100_TMEM_LOAD_16dp128b8xES1C_S1A_NS4_17SM75_U32x4_LDSM_NENS4_14SM90_TMA_STOREES1A_NS4_17SM90_U32x4_STSM_NENS4_39AutoVectorizingCopyWithAssumedAlignmentILi128EEEEEEvvEEEEvNT_6ParamsE,"a",@progbits
	.sectionflags	@""
	.align	4
.nv.constant0._ZN7cutlass13device_kernelINS_4gemm6kernel13GemmUniversalIN4cute5tupleIJiiiiEEENS1_10collective13CollectiveMmaINS1_35MainloopSm100TmaUmmaWarpSpecializedILi2ELi2ELi4ENS5_IJNS4_1CILi1EEENSA_ILi8EEESB_EEEEENS5_IJNSA_ILi64EEENSA_ILi256EEESF_EEENS_10tfloat32_tENS5_IJlSB_lEEESI_SJ_NS4_8TiledMMAINS4_8MMA_AtomIJNS4_17SM100_MMA_TF32_SSISI_SI_fLi64ELi256ELNS4_4UMMA5MajorE0ELSO_0ELNSN_7ScaleInE0ELSP_0EEEEEENS4_6LayoutINS5_IJSB_SB_SB_EEENS5_IJNSA_ILi0EEESU_SU_EEEEENS5_IJNS4_10UnderscoreESX_SX_EEEEENS4_23SM90_TMA_LOAD_MULTICASTENS4_14ComposedLayoutINS4_7SwizzleILi3ELi4ELi3EEENS4_18smem_ptr_flag_bitsILi32EEENSS_INS5_IJSC_NSA_ILi32EEEEEENS5_IJS16_SB_EEEEEEEvNS4_8identityENS4_13SM90_TMA_LOADES1A_vS1B_EENS_8epilogue10collective18CollectiveEpilogueINS1E_23Sm100TmaWarpSpecializedILi4ELi2ELi16ELb1ELb0EEEJSH_NS5_IJNSS_ISF_SB_EENSS_IS16_SB_EEEEESI_SJ_SI_SJ_NS1E_6fusion15FusionCallbacksIS1I_NS1M_17LinearCombinationISI_fSI_fLNS_15FloatRoundStyleE2EEESH_S1L_JEEENS4_5SM1004TMEM4LOAD26SM100_TMEM_LOAD_16dp128b8xES1C_S1A_NS4_17SM75_U32x4_LDSM_NENS4_14SM90_TMA_STOREES1A_NS4_17SM90_U32x4_STSM_NENS4_39AutoVectorizingCopyWithAssumedAlignmentILi128EEEEEEvvEEEEvNT_6ParamsE:
	.zero		2944


//--------------------- SYMBOLS --------------------------

	.type		.nv.reservedSmem.offset0,@object
	.size		.nv.reservedSmem.offset0,0x4
	.type		.nv.reservedSmem.cap,@object
	.size		.nv.reservedSmem.cap,0x4
	.type		__assertfail,@function
